	.target	sm_90a

	.elftype	@"ET_EXEC"


//--------------------- .note.nv.tkinfo           --------------------------
	.section	.note.nv.tkinfo,"",@"SHT_NOTE"
	.sectionflags	@"SHF_NOTE_NV_TKINFO"
	.tkinfo
        /*0018*/ 	.word	0x00000002
        /*0030*/ 	.string	""
        /*0030*/ 	.string	"ptxas"
        /*0030*/ 	.string	"Cuda compilation tools, release 13.0, V13.0.88"
        /*0030*/ 	.string	"Build cuda_13.0.r13.0/compiler.36424714_0"
        /*0030*/ 	.string	"-arch sm_90a -m 64 "



//--------------------- .note.nv.cuinfo           --------------------------
	.section	.note.nv.cuinfo,"",@"SHT_NOTE"
	.sectionflags	@"SHF_NOTE_NV_CUINFO"
        /*0018*/ 	.short	0x0002
        /*001a*/ 	.short	0x005a
        /*001c*/ 	.short	0x0082
	.zero		2


//--------------------- .nv.info                  --------------------------
	.section	.nv.info,"",@"SHT_CUDA_INFO"
	.align	4


	//----- nvinfo : EIATTR_REGCOUNT
	.align		4
        /*0000*/ 	.byte	0x04, 0x2f
        /*0002*/ 	.short	(.L_15 - .L_14)
	.align		4
.L_14:
        /*0004*/ 	.word	index@(_ZN7cutlass13device_kernelINS_4gemm6kernel13GemmUniversalIN4cute5tupleIJiiiiEEENS1_10collective13CollectiveMmaINS1_34MainloopSm90TmaGmmaWarpSpecializedILi4ENS5_IJNS4_1CILi1EEESB_SB_EEENS1_32KernelTmaWarpSpecializedPingpongEEENS5_IJNSA_ILi64EEENSA_ILi256EEENSA_ILi128EEEEEENS_10bfloat16_tENS5_IJlSB_lEEESJ_SK_NS4_8TiledMMAINS4_8MMA_AtomIJNS4_4SM904GMMA28MMA_64x256x16_F32BF16BF16_SSILNSO_5MajorE0ELSQ_0ELNSO_7ScaleInE1ELSR_1EEEEEENS4_6LayoutISC_NS5_IJNSA_ILi0EEESV_SV_EEEEENS5_IJNS4_10UnderscoreESY_SY_EEEEENS4_13SM90_TMA_LOADENS4_14ComposedLayoutINS4_7SwizzleILi3ELi4ELi3EEENS4_18smem_ptr_flag_bitsILi16EEENSU_INS5_IJNSA_ILi8EEESF_EEENS5_IJSF_SB_EEEEEEEvNS4_8identityES11_S1B_vS1C_EENS_8epilogue10collective6detail29Sm90TmaWarpSpecializedAdapterINS1F_15DefaultEpilogueISJ_SK_SK_NS1E_6thread17LinearCombinationISJ_Li1EffLNS1J_9ScaleType4KindE0ELNS_15FloatRoundStyleE2ESJ_EENS1_15EpilogueDefaultEEEEEvvEEEEvNT_6ParamsE)
        /*0008*/ 	.word	0x000000a8


	//----- nvinfo : EIATTR_FRAME_SIZE
	.align		4
.L_15:
        /*000c*/ 	.byte	0x04, 0x11
        /*000e*/ 	.short	(.L_17 - .L_16)
	.align		4
.L_16:
        /*0010*/ 	.word	index@(_ZN7cutlass13device_kernelINS_4gemm6kernel13GemmUniversalIN4cute5tupleIJiiiiEEENS1_10collective13CollectiveMmaINS1_34MainloopSm90TmaGmmaWarpSpecializedILi4ENS5_IJNS4_1CILi1EEESB_SB_EEENS1_32KernelTmaWarpSpecializedPingpongEEENS5_IJNSA_ILi64EEENSA_ILi256EEENSA_ILi128EEEEEENS_10bfloat16_tENS5_IJlSB_lEEESJ_SK_NS4_8TiledMMAINS4_8MMA_AtomIJNS4_4SM904GMMA28MMA_64x256x16_F32BF16BF16_SSILNSO_5MajorE0ELSQ_0ELNSO_7ScaleInE1ELSR_1EEEEEENS4_6LayoutISC_NS5_IJNSA_ILi0EEESV_SV_EEEEENS5_IJNS4_10UnderscoreESY_SY_EEEEENS4_13SM90_TMA_LOADENS4_14ComposedLayoutINS4_7SwizzleILi3ELi4ELi3EEENS4_18smem_ptr_flag_bitsILi16EEENSU_INS5_IJNSA_ILi8EEESF_EEENS5_IJSF_SB_EEEEEEEvNS4_8identityES11_S1B_vS1C_EENS_8epilogue10collective6detail29Sm90TmaWarpSpecializedAdapterINS1F_15DefaultEpilogueISJ_SK_SK_NS1E_6thread17LinearCombinationISJ_Li1EffLNS1J_9ScaleType4KindE0ELNS_15FloatRoundStyleE2ESJ_EENS1_15EpilogueDefaultEEEEEvvEEEEvNT_6ParamsE)
        /*0014*/ 	.word	0x00000000


	//----- nvinfo : EIATTR_MIN_STACK_SIZE
	.align		4
.L_17:
        /*0018*/ 	.byte	0x04, 0x12
        /*001a*/ 	.short	(.L_19 - .L_18)
	.align		4
.L_18:
        /*001c*/ 	.word	index@(_ZN7cutlass13device_kernelINS_4gemm6kernel13GemmUniversalIN4cute5tupleIJiiiiEEENS1_10collective13CollectiveMmaINS1_34MainloopSm90TmaGmmaWarpSpecializedILi4ENS5_IJNS4_1CILi1EEESB_SB_EEENS1_32KernelTmaWarpSpecializedPingpongEEENS5_IJNSA_ILi64EEENSA_ILi256EEENSA_ILi128EEEEEENS_10bfloat16_tENS5_IJlSB_lEEESJ_SK_NS4_8TiledMMAINS4_8MMA_AtomIJNS4_4SM904GMMA28MMA_64x256x16_F32BF16BF16_SSILNSO_5MajorE0ELSQ_0ELNSO_7ScaleInE1ELSR_1EEEEEENS4_6LayoutISC_NS5_IJNSA_ILi0EEESV_SV_EEEEENS5_IJNS4_10UnderscoreESY_SY_EEEEENS4_13SM90_TMA_LOADENS4_14ComposedLayoutINS4_7SwizzleILi3ELi4ELi3EEENS4_18smem_ptr_flag_bitsILi16EEENSU_INS5_IJNSA_ILi8EEESF_EEENS5_IJSF_SB_EEEEEEEvNS4_8identityES11_S1B_vS1C_EENS_8epilogue10collective6detail29Sm90TmaWarpSpecializedAdapterINS1F_15DefaultEpilogueISJ_SK_SK_NS1E_6thread17LinearCombinationISJ_Li1EffLNS1J_9ScaleType4KindE0ELNS_15FloatRoundStyleE2ESJ_EENS1_15EpilogueDefaultEEEEEvvEEEEvNT_6ParamsE)
        /*0020*/ 	.word	0x00000000
.L_19:


//--------------------- .nv.compat                --------------------------
	.section	.nv.compat,"",@"SHT_CUDA_COMPAT_INFO"
	.align	4
        /*0000*/ 	.byte	0x02, 0x09, 0x01, 0x00, 0x02, 0x02, 0x04, 0x00, 0x02, 0x05, 0x05, 0x00, 0x03, 0x07, 0x01, 0x01
        /*0010*/ 	.byte	0x02, 0x03, 0x01, 0x00, 0x02, 0x06, 0x01, 0x00, 0x04, 0x0b, 0x08, 0x00, 0x00, 0x00, 0x00, 0x00
        /*0020*/ 	.byte	0x00, 0x00, 0x00, 0x00


//--------------------- .nv.info._ZN7cutlass13device_kernelINS_4gemm6kernel13GemmUniversalIN4cute5tupleIJiiiiEEENS1_10collective13CollectiveMmaINS1_34MainloopSm90TmaGmmaWarpSpecializedILi4ENS5_IJNS4_1CILi1EEESB_SB_EEENS1_32KernelTmaWarpSpecializedPingpongEEENS5_IJNSA_ILi64EEENSA_ILi256EEENSA_ILi128EEEEEENS_10bfloat16_tENS5_IJlSB_lEEESJ_SK_NS4_8TiledMMAINS4_8MMA_AtomIJNS4_4SM904GMMA28MMA_64x256x16_F32BF16BF16_SSILNSO_5MajorE0ELSQ_0ELNSO_7ScaleInE1ELSR_1EEEEEENS4_6LayoutISC_NS5_IJNSA_ILi0EEESV_SV_EEEEENS5_IJNS4_10UnderscoreESY_SY_EEEEENS4_13SM90_TMA_LOADENS4_14ComposedLayoutINS4_7SwizzleILi3ELi4ELi3EEENS4_18smem_ptr_flag_bitsILi16EEENSU_INS5_IJNSA_ILi8EEESF_EEENS5_IJSF_SB_EEEEEEEvNS4_8identityES11_S1B_vS1C_EENS_8epilogue10collective6detail29Sm90TmaWarpSpecializedAdapterINS1F_15DefaultEpilogueISJ_SK_SK_NS1E_6thread17LinearCombinationISJ_Li1EffLNS1J_9ScaleType4KindE0ELNS_15FloatRoundStyleE2ESJ_EENS1_15EpilogueDefaultEEEEEvvEEEEvNT_6ParamsE --------------------------
	.section	.nv.info._ZN7cutlass13device_kernelINS_4gemm6kernel13GemmUniversalIN4cute5tupleIJiiiiEEENS1_10collective13CollectiveMmaINS1_34MainloopSm90TmaGmmaWarpSpecializedILi4ENS5_IJNS4_1CILi1EEESB_SB_EEENS1_32KernelTmaWarpSpecializedPingpongEEENS5_IJNSA_ILi64EEENSA_ILi256EEENSA_ILi128EEEEEENS_10bfloat16_tENS5_IJlSB_lEEESJ_SK_NS4_8TiledMMAINS4_8MMA_AtomIJNS4_4SM904GMMA28MMA_64x256x16_F32BF16BF16_SSILNSO_5MajorE0ELSQ_0ELNSO_7ScaleInE1ELSR_1EEEEEENS4_6LayoutISC_NS5_IJNSA_ILi0EEESV_SV_EEEEENS5_IJNS4_10UnderscoreESY_SY_EEEEENS4_13SM90_TMA_LOADENS4_14ComposedLayoutINS4_7SwizzleILi3ELi4ELi3EEENS4_18smem_ptr_flag_bitsILi16EEENSU_INS5_IJNSA_ILi8EEESF_EEENS5_IJSF_SB_EEEEEEEvNS4_8identityES11_S1B_vS1C_EENS_8epilogue10collective6detail29Sm90TmaWarpSpecializedAdapterINS1F_15DefaultEpilogueISJ_SK_SK_NS1E_6thread17LinearCombinationISJ_Li1EffLNS1J_9ScaleType4KindE0ELNS_15FloatRoundStyleE2ESJ_EENS1_15EpilogueDefaultEEEEEvvEEEEvNT_6ParamsE,"",@"SHT_CUDA_INFO"
	.sectionflags	@""
	.align	4


	//----- nvinfo : EIATTR_CUDA_API_VERSION
	.align		4
        /*0000*/ 	.byte	0x04, 0x37
        /*0002*/ 	.short	(.L_21 - .L_20)
.L_20:
        /*0004*/ 	.word	0x00000082


	//----- nvinfo : EIATTR_KPARAM_INFO
	.align		4
.L_21:
        /*0008*/ 	.byte	0x04, 0x17
        /*000a*/ 	.short	(.L_23 - .L_22)
.L_22:
        /*000c*/ 	.word	0x00000000
        /*0010*/ 	.short	0x0000
        /*0012*/ 	.short	0x0070
        /*0014*/ 	.byte	0x00, 0xf0, 0x01, 0x10


	//----- nvinfo : EIATTR_SPARSE_MMA_MASK
	.align		4
.L_23:
        /*0018*/ 	.byte	0x03, 0x50
        /*001a*/ 	.short	0x0000


	//----- nvinfo : EIATTR_MAXREG_COUNT
	.align		4
        /*001c*/ 	.byte	0x03, 0x1b
        /*001e*/ 	.short	0x00a8


	//----- nvinfo : EIATTR_NUM_BARRIERS
	.align		4
        /*0020*/ 	.byte	0x02, 0x4c
        /*0022*/ 	.byte	0x01
	.zero		1


	//----- nvinfo : EIATTR_EXTERNS
	.align		4
        /*0024*/ 	.byte	0x04, 0x0f
        /*0026*/ 	.short	(.L_25 - .L_24)


	//   ....[0]....
	.align		4
.L_24:
        /*0028*/ 	.word	index@(__assertfail)


	//----- nvinfo : EIATTR_MERCURY_ISA_VERSION
	.align		4
.L_25:
        /*002c*/ 	.byte	0x03, 0x5f
        /*002e*/ 	.short	0x0101


	//----- nvinfo : EIATTR_INT_WARP_WIDE_INSTR_OFFSETS
	.align		4
        /*0030*/ 	.byte	0x04, 0x31
        /*0032*/ 	.short	(.L_27 - .L_26)


	//   ....[0]....
.L_26:
        /*0034*/ 	.word	0x00000470


	//   ....[1]....
        /*0038*/ 	.word	0x00000490


	//   ....[2]....
        /*003c*/ 	.word	0x00000510


	//   ....[3]....
        /*0040*/ 	.word	0x00000520


	//   ....[4]....
        /*0044*/ 	.word	0x00000530


	//   ....[5]....
        /*0048*/ 	.word	0x00000550


	//   ....[6]....
        /*004c*/ 	.word	0x000005b0


	//   ....[7]....
        /*0050*/ 	.word	0x000005d0


	//----- nvinfo : EIATTR_COOP_GROUP_MASK_REGIDS
	.align		4
.L_27:
        /*0054*/ 	.byte	0x04, 0x29
        /*0056*/ 	.short	(.L_29 - .L_28)


	//   ....[0]....
.L_28:
        /*0058*/ 	.word	0xffffffff


	//   ....[1]....
        /*005c*/ 	.word	0xffffffff


	//   ....[2]....
        /*0060*/ 	.word	0xffffffff


	//   ....[3]....
        /*0064*/ 	.word	0xffffffff


	//   ....[4]....
        /*0068*/ 	.word	0xffffffff


	//   ....[5]....
        /*006c*/ 	.word	0xffffffff


	//----- nvinfo : EIATTR_COOP_GROUP_INSTR_OFFSETS
	.align		4
.L_29:
        /*0070*/ 	.byte	0x04, 0x28
        /*0072*/ 	.short	(.L_31 - .L_30)


	//   ....[0]....
.L_30:
        /*0074*/ 	.word	0x00000050


	//   ....[1]....
        /*0078*/ 	.word	0x00000080


	//   ....[2]....
        /*007c*/ 	.word	0x00000180


	//   ....[3]....
        /*0080*/ 	.word	0x00000390


	//   ....[4]....
        /*0084*/ 	.word	0x000003d0


	//   ....[5]....
        /*0088*/ 	.word	0x00000410


	//----- nvinfo : EIATTR_REG_RECONFIG
	.align		4
.L_31:
        /*008c*/ 	.byte	0x01, 0x54
	.zero		2


	//----- nvinfo : EIATTR_SYSCALL_OFFSETS
	.align		4
        /*0090*/ 	.byte	0x04, 0x46
        /*0092*/ 	.short	(.L_33 - .L_32)


	//   ....[0]....
.L_32:
        /*0094*/ 	.word	0x000016a0


	//----- nvinfo : EIATTR_MBARRIER_INSTR_OFFSETS
	.align		4
.L_33:
        /*0098*/ 	.byte	0x04, 0x39
        /*009a*/ 	.short	(.L_35 - .L_34)


	//   ....[0]....
.L_34:
        /*009c*/ 	.word	0x00000300
        /*00a0*/ 	.word	0x000000ff
        /*00a4*/ 	.word	0x00000000
        /*00a8*/ 	.short	0x0100
        /*00aa*/ 	.byte	0x09
	.zero		1


	//   ....[1]....
        /*00ac*/ 	.word	0x00000310
        /*00b0*/ 	.word	0x000000ff
        /*00b4*/ 	.word	0x00000020
        /*00b8*/ 	.short	0x0100
        /*00ba*/ 	.byte	0x09
	.zero		1


	//   ....[2]....
        /*00bc*/ 	.word	0x00000320
        /*00c0*/ 	.word	0x000000ff
        /*00c4*/ 	.word	0x00000008
        /*00c8*/ 	.short	0x0100
        /*00ca*/ 	.byte	0x09
	.zero		1


	//   ....[3]....
        /*00cc*/ 	.word	0x00000330
        /*00d0*/ 	.word	0x000000ff
        /*00d4*/ 	.word	0x00000028
        /*00d8*/ 	.short	0x0100
        /*00da*/ 	.byte	0x09
	.zero		1


	//   ....[4]....
        /*00dc*/ 	.word	0x00000340
        /*00e0*/ 	.word	0x000000ff
        /*00e4*/ 	.word	0x00000010
        /*00e8*/ 	.short	0x0100
        /*00ea*/ 	.byte	0x09
	.zero		1


	//   ....[5]....
        /*00ec*/ 	.word	0x00000350
        /*00f0*/ 	.word	0x000000ff
        /*00f4*/ 	.word	0x00000030
        /*00f8*/ 	.short	0x0100
        /*00fa*/ 	.byte	0x09
	.zero		1


	//   ....[6]....
        /*00fc*/ 	.word	0x00000360
        /*0100*/ 	.word	0x000000ff
        /*0104*/ 	.word	0x00000018
        /*0108*/ 	.short	0x0100
        /*010a*/ 	.byte	0x09
	.zero		1


	//   ....[7]....
        /*010c*/ 	.word	0x00000370
        /*0110*/ 	.word	0x000000ff
        /*0114*/ 	.word	0x00000038
        /*0118*/ 	.short	0x0100
        /*011a*/ 	.byte	0x09
	.zero		1


	//   ....[8]....
        /*011c*/ 	.word	0x000005f0
        /*0120*/ 	.word	0x000000ff
        /*0124*/ 	.word	0x00000070
        /*0128*/ 	.short	0x0100
        /*012a*/ 	.byte	0x09
	.zero		1


	//   ....[9]....
        /*012c*/ 	.word	0x00000600
        /*0130*/ 	.word	0x000000ff
        /*0134*/ 	.word	0x00000078
        /*0138*/ 	.short	0x0100
        /*013a*/ 	.byte	0x09
	.zero		1


	//   ....[10]....
        /*013c*/ 	.word	0x00000640
        /*0140*/ 	.word	0x000000ff
        /*0144*/ 	.word	0x00000050
        /*0148*/ 	.short	0x0100
        /*014a*/ 	.byte	0x0a
	.zero		1


	//   ....[11]....
        /*014c*/ 	.word	0x00000660
        /*0150*/ 	.word	0x000000ff
        /*0154*/ 	.word	0x00000058
        /*0158*/ 	.short	0x0100
        /*015a*/ 	.byte	0x0a
	.zero		1


	//   ....[12]....
        /*015c*/ 	.word	0x00000670
        /*0160*/ 	.word	0x000000ff
        /*0164*/ 	.word	0x00000060
        /*0168*/ 	.short	0x0100
        /*016a*/ 	.byte	0x0a
	.zero		1


	//   ....[13]....
        /*016c*/ 	.word	0x00000680
        /*0170*/ 	.word	0x000000ff
        /*0174*/ 	.word	0x00000068
        /*0178*/ 	.short	0x0100
        /*017a*/ 	.byte	0x0a
	.zero		1


	//   ....[14]....
        /*017c*/ 	.word	0x00001580
        /*0180*/ 	.word	0x0000009b
        /*0184*/ 	.word	0x00000000
        /*0188*/ 	.short	0x010a
        /*018a*/ 	.byte	0x2e
	.zero		1


	//   ....[15]....
        /*018c*/ 	.word	0x00001730
        /*0190*/ 	.word	0x00000003
        /*0194*/ 	.word	0x00000000
        /*0198*/ 	.short	0x010a
        /*019a*/ 	.byte	0x3f
	.zero		1


	//   ....[16]....
        /*019c*/ 	.word	0x00001790
        /*01a0*/ 	.word	0x00000003
        /*01a4*/ 	.word	0x00000000
        /*01a8*/ 	.short	0x010a
        /*01aa*/ 	.byte	0x3f
	.zero		1


	//   ....[17]....
        /*01ac*/ 	.word	0x00001d20
        /*01b0*/ 	.word	0x000000ff
        /*01b4*/ 	.word	0x00000000
        /*01b8*/ 	.short	0x010a
        /*01ba*/ 	.byte	0x04
	.zero		1


	//   ....[18]....
        /*01bc*/ 	.word	0x00001d60
        /*01c0*/ 	.word	0x000000ff
        /*01c4*/ 	.word	0x00000000
        /*01c8*/ 	.short	0x010a
        /*01ca*/ 	.byte	0x04
	.zero		1


	//   ....[19]....
        /*01cc*/ 	.word	0x00002200
        /*01d0*/ 	.word	0x000000ff
        /*01d4*/ 	.word	0x00000000
        /*01d8*/ 	.short	0x0101
        /*01da*/ 	.byte	0x04
	.zero		1


	//   ....[20]....
        /*01dc*/ 	.word	0x000022f0
        /*01e0*/ 	.word	0x0000009c
        /*01e4*/ 	.word	0x00000000
        /*01e8*/ 	.short	0x0101
        /*01ea*/ 	.byte	0x2f
	.zero		1


	//   ....[21]....
        /*01ec*/ 	.word	0x000023b0
        /*01f0*/ 	.word	0x000000ff
        /*01f4*/ 	.word	0x00000000
        /*01f8*/ 	.short	0x0101
        /*01fa*/ 	.byte	0x04
	.zero		1


	//   ....[22]....
        /*01fc*/ 	.word	0x00002460
        /*0200*/ 	.word	0x0000009b
        /*0204*/ 	.word	0x00000010
        /*0208*/ 	.short	0x010a
        /*020a*/ 	.byte	0x2e
	.zero		1


	//   ....[23]....
        /*020c*/ 	.word	0x0000a240
        /*0210*/ 	.word	0x0000009e
        /*0214*/ 	.word	0x00000000
        /*0218*/ 	.short	0x0101
        /*021a*/ 	.byte	0x2f
	.zero		1


	//   ....[24]....
        /*021c*/ 	.word	0x0000ac20
        /*0220*/ 	.word	0x00000007
        /*0224*/ 	.word	0x00000020
        /*0228*/ 	.short	0x010a
        /*022a*/ 	.byte	0x3f
	.zero		1


	//   ....[25]....
        /*022c*/ 	.word	0x0000b080
        /*0230*/ 	.word	0x00000003
        /*0234*/ 	.word	0x00000078
        /*0238*/ 	.short	0x0101
        /*023a*/ 	.byte	0x3f
	.zero		1


	//   ....[26]....
        /*023c*/ 	.word	0x0000b7f0
        /*0240*/ 	.word	0x00000007
        /*0244*/ 	.word	0x00000000
        /*0248*/ 	.short	0x010a
        /*024a*/ 	.byte	0x3f
	.zero		1


	//   ....[27]....
        /*024c*/ 	.word	0x0000b870
        /*0250*/ 	.word	0x00000009
        /*0254*/ 	.word	0x00000000
        /*0258*/ 	.short	0x010a
        /*025a*/ 	.byte	0x3f
	.zero		1


	//   ....[28]....
        /*025c*/ 	.word	0x0000b900
        /*0260*/ 	.word	0x00000006
        /*0264*/ 	.word	0x00000000
        /*0268*/ 	.short	0x010a
        /*026a*/ 	.byte	0x3f
	.zero		1


	//   ....[29]....
        /*026c*/ 	.word	0x0000b990
        /*0270*/ 	.word	0x00000003
        /*0274*/ 	.word	0x00000000
        /*0278*/ 	.short	0x010a
        /*027a*/ 	.byte	0x3f
	.zero		1


	//   ....[30]....
        /*027c*/ 	.word	0x0000b9f0
        /*0280*/ 	.word	0x0000009d
        /*0284*/ 	.word	0x00000000
        /*0288*/ 	.short	0x010a
        /*028a*/ 	.byte	0x3f
	.zero		1


	//   ....[31]....
        /*028c*/ 	.word	0x0000ba40
        /*0290*/ 	.word	0x00000003
        /*0294*/ 	.word	0x00000000
        /*0298*/ 	.short	0x010a
        /*029a*/ 	.byte	0x3f
	.zero		1


	//   ....[32]....
        /*029c*/ 	.word	0x0000baa0
        /*02a0*/ 	.word	0x00000004
        /*02a4*/ 	.word	0x00000000
        /*02a8*/ 	.short	0x010a
        /*02aa*/ 	.byte	0x3f
	.zero		1


	//   ....[33]....
        /*02ac*/ 	.word	0x0000baf0
        /*02b0*/ 	.word	0x0000009d
        /*02b4*/ 	.word	0x00000010
        /*02b8*/ 	.short	0x010a
        /*02ba*/ 	.byte	0x3f
	.zero		1


	//   ....[34]....
        /*02bc*/ 	.word	0x0000bbc0
        /*02c0*/ 	.word	0x00000007
        /*02c4*/ 	.word	0x00000020
        /*02c8*/ 	.short	0x010a
        /*02ca*/ 	.byte	0x3f
	.zero		1


	//   ....[35]....
        /*02cc*/ 	.word	0x0000bc90
        /*02d0*/ 	.word	0x00000007
        /*02d4*/ 	.word	0x00000000
        /*02d8*/ 	.short	0x010a
        /*02da*/ 	.byte	0x3f
	.zero		1


	//   ....[36]....
        /*02dc*/ 	.word	0x0000bce0
        /*02e0*/ 	.word	0x00000009
        /*02e4*/ 	.word	0x00000000
        /*02e8*/ 	.short	0x010a
        /*02ea*/ 	.byte	0x3f
	.zero		1


	//   ....[37]....
        /*02ec*/ 	.word	0x0000bd30
        /*02f0*/ 	.word	0x00000006
        /*02f4*/ 	.word	0x00000000
        /*02f8*/ 	.short	0x010a
        /*02fa*/ 	.byte	0x3f
	.zero		1


	//----- nvinfo : EIATTR_NUM_MBARRIERS
	.align		4
.L_35:
        /*02fc*/ 	.byte	0x03, 0x38
        /*02fe*/ 	.short	0x000e


	//----- nvinfo : EIATTR_EXIT_INSTR_OFFSETS
	.align		4
        /*0300*/ 	.byte	0x04, 0x1c
        /*0302*/ 	.short	(.L_37 - .L_36)


	//   ....[0]....
.L_36:
        /*0304*/ 	.word	0x00001240


	//   ....[1]....
        /*0308*/ 	.word	0x000012a0


	//   ....[2]....
        /*030c*/ 	.word	0x0000a950


	//   ....[3]....
        /*0310*/ 	.word	0x0000a980


	//   ....[4]....
        /*0314*/ 	.word	0x0000b9e0


	//----- nvinfo : EIATTR_MAX_THREADS
	.align		4
.L_37:
        /*0318*/ 	.byte	0x04, 0x05
        /*031a*/ 	.short	(.L_39 - .L_38)
.L_38:
        /*031c*/ 	.word	0x00000180
        /*0320*/ 	.word	0x00000001
        /*0324*/ 	.word	0x00000001


	//----- nvinfo : EIATTR_CRS_STACK_SIZE
	.align		4
.L_39:
        /*0328*/ 	.byte	0x04, 0x1e
        /*032a*/ 	.short	(.L_41 - .L_40)
.L_40:
        /*032c*/ 	.word	0x00000000


	//----- nvinfo : EIATTR_CBANK_PARAM_SIZE
	.align		4
.L_41:
        /*0330*/ 	.byte	0x03, 0x19
        /*0332*/ 	.short	0x0470


	//----- nvinfo : EIATTR_PARAM_CBANK
	.align		4
        /*0334*/ 	.byte	0x04, 0x0a
        /*0336*/ 	.short	(.L_43 - .L_42)
	.align		4
.L_42:
        /*0338*/ 	.word	index@(.nv.constant0._ZN7cutlass13device_kernelINS_4gemm6kernel13GemmUniversalIN4cute5tupleIJiiiiEEENS1_10collective13CollectiveMmaINS1_34MainloopSm90TmaGmmaWarpSpecializedILi4ENS5_IJNS4_1CILi1EEESB_SB_EEENS1_32KernelTmaWarpSpecializedPingpongEEENS5_IJNSA_ILi64EEENSA_ILi256EEENSA_ILi128EEEEEENS_10bfloat16_tENS5_IJlSB_lEEESJ_SK_NS4_8TiledMMAINS4_8MMA_AtomIJNS4_4SM904GMMA28MMA_64x256x16_F32BF16BF16_SSILNSO_5MajorE0ELSQ_0ELNSO_7ScaleInE1ELSR_1EEEEEENS4_6LayoutISC_NS5_IJNSA_ILi0EEESV_SV_EEEEENS5_IJNS4_10UnderscoreESY_SY_EEEEENS4_13SM90_TMA_LOADENS4_14ComposedLayoutINS4_7SwizzleILi3ELi4ELi3EEENS4_18smem_ptr_flag_bitsILi16EEENSU_INS5_IJNSA_ILi8EEESF_EEENS5_IJSF_SB_EEEEEEEvNS4_8identityES11_S1B_vS1C_EENS_8epilogue10collective6detail29Sm90TmaWarpSpecializedAdapterINS1F_15DefaultEpilogueISJ_SK_SK_NS1E_6thread17LinearCombinationISJ_Li1EffLNS1J_9ScaleType4KindE0ELNS_15FloatRoundStyleE2ESJ_EENS1_15EpilogueDefaultEEEEEvvEEEEvNT_6ParamsE)
        /*033c*/ 	.short	0x0210
        /*033e*/ 	.short	0x0470


	//----- nvinfo : EIATTR_SW_WAR
	.align		4
.L_43:
        /*0340*/ 	.byte	0x04, 0x36
        /*0342*/ 	.short	(.L_45 - .L_44)
.L_44:
        /*0344*/ 	.word	0x00000008
.L_45:


//--------------------- .nv.callgraph             --------------------------
	.section	.nv.callgraph,"",@"SHT_CUDA_CALLGRAPH"
	.align	4
	.sectionentsize	8
	.align		4
        /*0000*/ 	.word	0x00000000
	.align		4
        /*0004*/ 	.word	0xffffffff
	.align		4
        /*0008*/ 	.word	index@(_ZN7cutlass13device_kernelINS_4gemm6kernel13GemmUniversalIN4cute5tupleIJiiiiEEENS1_10collective13CollectiveMmaINS1_34MainloopSm90TmaGmmaWarpSpecializedILi4ENS5_IJNS4_1CILi1EEESB_SB_EEENS1_32KernelTmaWarpSpecializedPingpongEEENS5_IJNSA_ILi64EEENSA_ILi256EEENSA_ILi128EEEEEENS_10bfloat16_tENS5_IJlSB_lEEESJ_SK_NS4_8TiledMMAINS4_8MMA_AtomIJNS4_4SM904GMMA28MMA_64x256x16_F32BF16BF16_SSILNSO_5MajorE0ELSQ_0ELNSO_7ScaleInE1ELSR_1EEEEEENS4_6LayoutISC_NS5_IJNSA_ILi0EEESV_SV_EEEEENS5_IJNS4_10UnderscoreESY_SY_EEEEENS4_13SM90_TMA_LOADENS4_14ComposedLayoutINS4_7SwizzleILi3ELi4ELi3EEENS4_18smem_ptr_flag_bitsILi16EEENSU_INS5_IJNSA_ILi8EEESF_EEENS5_IJSF_SB_EEEEEEEvNS4_8identityES11_S1B_vS1C_EENS_8epilogue10collective6detail29Sm90TmaWarpSpecializedAdapterINS1F_15DefaultEpilogueISJ_SK_SK_NS1E_6thread17LinearCombinationISJ_Li1EffLNS1J_9ScaleType4KindE0ELNS_15FloatRoundStyleE2ESJ_EENS1_15EpilogueDefaultEEEEEvvEEEEvNT_6ParamsE)
	.align		4
        /*000c*/ 	.word	index@(__assertfail)
	.align		4
        /*0010*/ 	.word	0x00000000
	.align		4
        /*0014*/ 	.word	0xfffffffe
	.align		4
        /*0018*/ 	.word	0x00000000
	.align		4
        /*001c*/ 	.word	0xfffffffd
	.align		4
        /*0020*/ 	.word	0x00000000
	.align		4
        /*0024*/ 	.word	0xfffffffc


//--------------------- .nv.constant4             --------------------------
	.section	.nv.constant4,"a",@progbits
	.align	8
	.align		8
.nv.constant4:
        /*0000*/ 	.dword	__assertfail
	.align		8
        /*0008*/ 	.dword	__unnamed_1
	.align		8
        /*0010*/ 	.dword	_ZN40_INTERNAL_4a1cb45f_4_k_cu_8de6a498_158644cuda3std3__45__cpo5beginE
	.align		8
        /*0018*/ 	.dword	_ZN40_INTERNAL_4a1cb45f_4_k_cu_8de6a498_158644cuda3std3__45__cpo3endE
	.align		8
        /*0020*/ 	.dword	_ZN40_INTERNAL_4a1cb45f_4_k_cu_8de6a498_158644cuda3std3__45__cpo6cbeginE
	.align		8
        /*0028*/ 	.dword	_ZN40_INTERNAL_4a1cb45f_4_k_cu_8de6a498_158644cuda3std3__45__cpo4cendE
	.align		8
        /*0030*/ 	.dword	_ZN40_INTERNAL_4a1cb45f_4_k_cu_8de6a498_158644cuda3std3__442_GLOBAL__N__4a1cb45f_4_k_cu_8de6a498_158646ignoreE
	.align		8
        /*0038*/ 	.dword	_ZN40_INTERNAL_4a1cb45f_4_k_cu_8de6a498_158644cuda3std3__419piecewise_constructE
	.align		8
        /*0040*/ 	.dword	_ZN40_INTERNAL_4a1cb45f_4_k_cu_8de6a498_158644cuda3std3__48in_placeE
	.align		8
        /*0048*/ 	.dword	_ZN40_INTERNAL_4a1cb45f_4_k_cu_8de6a498_158644cuda3std6ranges3__45__cpo4swapE
	.align		8
        /*0050*/ 	.dword	_ZN40_INTERNAL_4a1cb45f_4_k_cu_8de6a498_158644cuda3std6ranges3__45__cpo9iter_moveE
	.align		8
        /*0058*/ 	.dword	_ZN40_INTERNAL_4a1cb45f_4_k_cu_8de6a498_158644cute7productE
	.align		8
        /*0060*/ 	.dword	_ZN40_INTERNAL_4a1cb45f_4_k_cu_8de6a498_158644cute1_E
	.align		8
        /*0068*/ 	.dword	$str$22
	.align		8
        /*0070*/ 	.dword	$str$23


//--------------------- .text._ZN7cutlass13device_kernelINS_4gemm6kernel13GemmUniversalIN4cute5tupleIJiiiiEEENS1_10collective13CollectiveMmaINS1_34MainloopSm90TmaGmmaWarpSpecializedILi4ENS5_IJNS4_1CILi1EEESB_SB_EEENS1_32KernelTmaWarpSpecializedPingpongEEENS5_IJNSA_ILi64EEENSA_ILi256EEENSA_ILi128EEEEEENS_10bfloat16_tENS5_IJlSB_lEEESJ_SK_NS4_8TiledMMAINS4_8MMA_AtomIJNS4_4SM904GMMA28MMA_64x256x16_F32BF16BF16_SSILNSO_5MajorE0ELSQ_0ELNSO_7ScaleInE1ELSR_1EEEEEENS4_6LayoutISC_NS5_IJNSA_ILi0EEESV_SV_EEEEENS5_IJNS4_10UnderscoreESY_SY_EEEEENS4_13SM90_TMA_LOADENS4_14ComposedLayoutINS4_7SwizzleILi3ELi4ELi3EEENS4_18smem_ptr_flag_bitsILi16EEENSU_INS5_IJNSA_ILi8EEESF_EEENS5_IJSF_SB_EEEEEEEvNS4_8identityES11_S1B_vS1C_EENS_8epilogue10collective6detail29Sm90TmaWarpSpecializedAdapterINS1F_15DefaultEpilogueISJ_SK_SK_NS1E_6thread17LinearCombinationISJ_Li1EffLNS1J_9ScaleType4KindE0ELNS_15FloatRoundStyleE2ESJ_EENS1_15EpilogueDefaultEEEEEvvEEEEvNT_6ParamsE --------------------------
	.section	.text._ZN7cutlass13device_kernelINS_4gemm6kernel13GemmUniversalIN4cute5tupleIJiiiiEEENS1_10collective13CollectiveMmaINS1_34MainloopSm90TmaGmmaWarpSpecializedILi4ENS5_IJNS4_1CILi1EEESB_SB_EEENS1_32KernelTmaWarpSpecializedPingpongEEENS5_IJNSA_ILi64EEENSA_ILi256EEENSA_ILi128EEEEEENS_10bfloat16_tENS5_IJlSB_lEEESJ_SK_NS4_8TiledMMAINS4_8MMA_AtomIJNS4_4SM904GMMA28MMA_64x256x16_F32BF16BF16_SSILNSO_5MajorE0ELSQ_0ELNSO_7ScaleInE1ELSR_1EEEEEENS4_6LayoutISC_NS5_IJNSA_ILi0EEESV_SV_EEEEENS5_IJNS4_10UnderscoreESY_SY_EEEEENS4_13SM90_TMA_LOADENS4_14ComposedLayoutINS4_7SwizzleILi3ELi4ELi3EEENS4_18smem_ptr_flag_bitsILi16EEENSU_INS5_IJNSA_ILi8EEESF_EEENS5_IJSF_SB_EEEEEEEvNS4_8identityES11_S1B_vS1C_EENS_8epilogue10collective6detail29Sm90TmaWarpSpecializedAdapterINS1F_15DefaultEpilogueISJ_SK_SK_NS1E_6thread17LinearCombinationISJ_Li1EffLNS1J_9ScaleType4KindE0ELNS_15FloatRoundStyleE2ESJ_EENS1_15EpilogueDefaultEEEEEvvEEEEvNT_6ParamsE,"ax",@progbits
	.align	128
.text._ZN7cutlass13device_kernelINS_4gemm6kernel13GemmUniversalIN4cute5tupleIJiiiiEEENS1_10collective13CollectiveMmaINS1_34MainloopSm90TmaGmmaWarpSpecializedILi4ENS5_IJNS4_1CILi1EEESB_SB_EEENS1_32KernelTmaWarpSpecializedPingpongEEENS5_IJNSA_ILi64EEENSA_ILi256EEENSA_ILi128EEEEEENS_10bfloat16_tENS5_IJlSB_lEEESJ_SK_NS4_8TiledMMAINS4_8MMA_AtomIJNS4_4SM904GMMA28MMA_64x256x16_F32BF16BF16_SSILNSO_5MajorE0ELSQ_0ELNSO_7ScaleInE1ELSR_1EEEEEENS4_6LayoutISC_NS5_IJNSA_ILi0EEESV_SV_EEEEENS5_IJNS4_10UnderscoreESY_SY_EEEEENS4_13SM90_TMA_LOADENS4_14ComposedLayoutINS4_7SwizzleILi3ELi4ELi3EEENS4_18smem_ptr_flag_bitsILi16EEENSU_INS5_IJNSA_ILi8EEESF_EEENS5_IJSF_SB_EEEEEEEvNS4_8identityES11_S1B_vS1C_EENS_8epilogue10collective6detail29Sm90TmaWarpSpecializedAdapterINS1F_15DefaultEpilogueISJ_SK_SK_NS1E_6thread17LinearCombinationISJ_Li1EffLNS1J_9ScaleType4KindE0ELNS_15FloatRoundStyleE2ESJ_EENS1_15EpilogueDefaultEEEEEvvEEEEvNT_6ParamsE:
        .type           _ZN7cutlass13device_kernelINS_4gemm6kernel13GemmUniversalIN4cute5tupleIJiiiiEEENS1_10collective13CollectiveMmaINS1_34MainloopSm90TmaGmmaWarpSpecializedILi4ENS5_IJNS4_1CILi1EEESB_SB_EEENS1_32KernelTmaWarpSpecializedPingpongEEENS5_IJNSA_ILi64EEENSA_ILi256EEENSA_ILi128EEEEEENS_10bfloat16_tENS5_IJlSB_lEEESJ_SK_NS4_8TiledMMAINS4_8MMA_AtomIJNS4_4SM904GMMA28MMA_64x256x16_F32BF16BF16_SSILNSO_5MajorE0ELSQ_0ELNSO_7ScaleInE1ELSR_1EEEEEENS4_6LayoutISC_NS5_IJNSA_ILi0EEESV_SV_EEEEENS5_IJNS4_10UnderscoreESY_SY_EEEEENS4_13SM90_TMA_LOADENS4_14ComposedLayoutINS4_7SwizzleILi3ELi4ELi3EEENS4_18smem_ptr_flag_bitsILi16EEENSU_INS5_IJNSA_ILi8EEESF_EEENS5_IJSF_SB_EEEEEEEvNS4_8identityES11_S1B_vS1C_EENS_8epilogue10collective6detail29Sm90TmaWarpSpecializedAdapterINS1F_15DefaultEpilogueISJ_SK_SK_NS1E_6thread17LinearCombinationISJ_Li1EffLNS1J_9ScaleType4KindE0ELNS_15FloatRoundStyleE2ESJ_EENS1_15EpilogueDefaultEEEEEvvEEEEvNT_6ParamsE,@function
        .size           _ZN7cutlass13device_kernelINS_4gemm6kernel13GemmUniversalIN4cute5tupleIJiiiiEEENS1_10collective13CollectiveMmaINS1_34MainloopSm90TmaGmmaWarpSpecializedILi4ENS5_IJNS4_1CILi1EEESB_SB_EEENS1_32KernelTmaWarpSpecializedPingpongEEENS5_IJNSA_ILi64EEENSA_ILi256EEENSA_ILi128EEEEEENS_10bfloat16_tENS5_IJlSB_lEEESJ_SK_NS4_8TiledMMAINS4_8MMA_AtomIJNS4_4SM904GMMA28MMA_64x256x16_F32BF16BF16_SSILNSO_5MajorE0ELSQ_0ELNSO_7ScaleInE1ELSR_1EEEEEENS4_6LayoutISC_NS5_IJNSA_ILi0EEESV_SV_EEEEENS5_IJNS4_10UnderscoreESY_SY_EEEEENS4_13SM90_TMA_LOADENS4_14ComposedLayoutINS4_7SwizzleILi3ELi4ELi3EEENS4_18smem_ptr_flag_bitsILi16EEENSU_INS5_IJNSA_ILi8EEESF_EEENS5_IJSF_SB_EEEEEEEvNS4_8identityES11_S1B_vS1C_EENS_8epilogue10collective6detail29Sm90TmaWarpSpecializedAdapterINS1F_15DefaultEpilogueISJ_SK_SK_NS1E_6thread17LinearCombinationISJ_Li1EffLNS1J_9ScaleType4KindE0ELNS_15FloatRoundStyleE2ESJ_EENS1_15EpilogueDefaultEEEEEvvEEEEvNT_6ParamsE,(.L_x_324 - _ZN7cutlass13device_kernelINS_4gemm6kernel13GemmUniversalIN4cute5tupleIJiiiiEEENS1_10collective13CollectiveMmaINS1_34MainloopSm90TmaGmmaWarpSpecializedILi4ENS5_IJNS4_1CILi1EEESB_SB_EEENS1_32KernelTmaWarpSpecializedPingpongEEENS5_IJNSA_ILi64EEENSA_ILi256EEENSA_ILi128EEEEEENS_10bfloat16_tENS5_IJlSB_lEEESJ_SK_NS4_8TiledMMAINS4_8MMA_AtomIJNS4_4SM904GMMA28MMA_64x256x16_F32BF16BF16_SSILNSO_5MajorE0ELSQ_0ELNSO_7ScaleInE1ELSR_1EEEEEENS4_6LayoutISC_NS5_IJNSA_ILi0EEESV_SV_EEEEENS5_IJNS4_10UnderscoreESY_SY_EEEEENS4_13SM90_TMA_LOADENS4_14ComposedLayoutINS4_7SwizzleILi3ELi4ELi3EEENS4_18smem_ptr_flag_bitsILi16EEENSU_INS5_IJNSA_ILi8EEESF_EEENS5_IJSF_SB_EEEEEEEvNS4_8identityES11_S1B_vS1C_EENS_8epilogue10collective6detail29Sm90TmaWarpSpecializedAdapterINS1F_15DefaultEpilogueISJ_SK_SK_NS1E_6thread17LinearCombinationISJ_Li1EffLNS1J_9ScaleType4KindE0ELNS_15FloatRoundStyleE2ESJ_EENS1_15EpilogueDefaultEEEEEvvEEEEvNT_6ParamsE)
        .other          _ZN7cutlass13device_kernelINS_4gemm6kernel13GemmUniversalIN4cute5tupleIJiiiiEEENS1_10collective13CollectiveMmaINS1_34MainloopSm90TmaGmmaWarpSpecializedILi4ENS5_IJNS4_1CILi1EEESB_SB_EEENS1_32KernelTmaWarpSpecializedPingpongEEENS5_IJNSA_ILi64EEENSA_ILi256EEENSA_ILi128EEEEEENS_10bfloat16_tENS5_IJlSB_lEEESJ_SK_NS4_8TiledMMAINS4_8MMA_AtomIJNS4_4SM904GMMA28MMA_64x256x16_F32BF16BF16_SSILNSO_5MajorE0ELSQ_0ELNSO_7ScaleInE1ELSR_1EEEEEENS4_6LayoutISC_NS5_IJNSA_ILi0EEESV_SV_EEEEENS5_IJNS4_10UnderscoreESY_SY_EEEEENS4_13SM90_TMA_LOADENS4_14ComposedLayoutINS4_7SwizzleILi3ELi4ELi3EEENS4_18smem_ptr_flag_bitsILi16EEENSU_INS5_IJNSA_ILi8EEESF_EEENS5_IJSF_SB_EEEEEEEvNS4_8identityES11_S1B_vS1C_EENS_8epilogue10collective6detail29Sm90TmaWarpSpecializedAdapterINS1F_15DefaultEpilogueISJ_SK_SK_NS1E_6thread17LinearCombinationISJ_Li1EffLNS1J_9ScaleType4KindE0ELNS_15FloatRoundStyleE2ESJ_EENS1_15EpilogueDefaultEEEEEvvEEEEvNT_6ParamsE,@"STO_CUDA_ENTRY STV_DEFAULT"
_ZN7cutlass13device_kernelINS_4gemm6kernel13GemmUniversalIN4cute5tupleIJiiiiEEENS1_10collective13CollectiveMmaINS1_34MainloopSm90TmaGmmaWarpSpecializedILi4ENS5_IJNS4_1CILi1EEESB_SB_EEENS1_32KernelTmaWarpSpecializedPingpongEEENS5_IJNSA_ILi64EEENSA_ILi256EEENSA_ILi128EEEEEENS_10bfloat16_tENS5_IJlSB_lEEESJ_SK_NS4_8TiledMMAINS4_8MMA_AtomIJNS4_4SM904GMMA28MMA_64x256x16_F32BF16BF16_SSILNSO_5MajorE0ELSQ_0ELNSO_7ScaleInE1ELSR_1EEEEEENS4_6LayoutISC_NS5_IJNSA_ILi0EEESV_SV_EEEEENS5_IJNS4_10UnderscoreESY_SY_EEEEENS4_13SM90_TMA_LOADENS4_14ComposedLayoutINS4_7SwizzleILi3ELi4ELi3EEENS4_18smem_ptr_flag_bitsILi16EEENSU_INS5_IJNSA_ILi8EEESF_EEENS5_IJSF_SB_EEEEEEEvNS4_8identityES11_S1B_vS1C_EENS_8epilogue10collective6detail29Sm90TmaWarpSpecializedAdapterINS1F_15DefaultEpilogueISJ_SK_SK_NS1E_6thread17LinearCombinationISJ_Li1EffLNS1J_9ScaleType4KindE0ELNS_15FloatRoundStyleE2ESJ_EENS1_15EpilogueDefaultEEEEEvvEEEEvNT_6ParamsE:
[----:B------:R-:W0:Y:S01]  /*0000*/  LDC R1, c[0x0][0x28] ;  /* 0x00000a00ff017b82 */ /* 0x000e220000000800 */
[----:B------:R-:W1:Y:S01]  /*0010*/  S2R R4, SR_TID.X ;  /* 0x0000000000047919 */ /* 0x000e620000002100 */
[----:B------:R-:W-:Y:S01]  /*0020*/  ELECT P0, URZ, PT ;  /* 0x00000000003f782f */ /* 0x000fe20003800000 */
[----:B------:R-:W-:Y:S01]  /*0030*/  BSSY B0, `(.L_x_0) ;  /* 0x0000014000007945 */ /* 0x000fe20003800000 */
[----:B-1----:R-:W-:-:S05]  /*0040*/  SHF.R.U32.HI R0, RZ, 0x5, R4 ;  /* 0x00000005ff007819 */ /* 0x002fca0000011604 */
[----:B------:R-:W1:Y:S02]  /*0050*/  SHFL.IDX PT, R2, R0, RZ, 0x1f ;  /* 0x00001fff00027589 */ /* 0x000e6400000e0000 */
[----:B-1----:R-:W-:Y:S02]  /*0060*/  R2UR UR8, R2 ;  /* 0x00000000020872ca */ /* 0x002fe400000e0000 */
[----:B------:R-:W-:-:S05]  /*0070*/  SHF.R.U32.HI R2, RZ, 0x7, R4 ;  /* 0x00000007ff027819 */ /* 0x000fca0000011604 */
[----:B------:R1:W2:Y:S06]  /*0080*/  SHFL.IDX PT, R3, R2, RZ, 0x1f ;  /* 0x00001fff02037589 */ /* 0x0002ac00000e0000 */
[----:B------:R-:W-:Y:S02]  /*0090*/  USHF.R.S32.HI UR4, URZ, 0x1f, UR8 ;  /* 0x0000001f3f047899 */ /* 0x000fe40008011408 */
[----:B------:R-:W-:Y:S02]  /*00a0*/  ISETP.NE.OR P0, PT, RZ, UR8, !P0 ;  /* 0x00000008ff007c0c */ /* 0x000fe4000c705670 */
[----:B------:R-:W-:-:S04]  /*00b0*/  ULEA.HI UR4, UR4, UR8, URZ, 0x2 ;  /* 0x0000000804047291 */ /* 0x000fc8000f8f103f */
[----:B------:R-:W-:-:S04]  /*00c0*/  ULOP3.LUT UR4, UR4, 0xfffffffc, URZ, 0xc0, !UPT ;  /* 0xfffffffc04047892 */ /* 0x000fc8000f8ec03f */
[----:B------:R-:W-:-:S03]  /*00d0*/  UIADD3 UR8, UR8, -UR4, URZ ;  /* 0x8000000408087290 */ /* 0x000fc6000fffe03f */
[----:B01----:R-:W-:Y:S09]  /*00e0*/  @P0 BRA `(.L_x_1) ;  /* 0x0000000000200947 */ /* 0x003ff20003800000 */
[----:B------:R-:W-:Y:S02]  /*00f0*/  ULDC.64 UR4, c[0x0][0x198] ;  /* 0x0000660000047ab9 */ /* 0x000fe40000000a00 */
[----:B------:R-:W-:Y:S02]  /*0100*/  UIADD3 UR6, UP0, UR4, 0xf0, URZ ;  /* 0x000000f004067890 */ /* 0x000fe4000ff1e03f */
[----:B------:R-:W-:Y:S02]  /*0110*/  UIADD3 UR4, UP1, UR4, 0x1f0, URZ ;  /* 0x000001f004047890 */ /* 0x000fe4000ff3e03f */
[----:B------:R-:W-:Y:S02]  /*0120*/  UIADD3.X UR7, URZ, UR5, URZ, UP0, !UPT ;  /* 0x000000053f077290 */ /* 0x000fe400087fe43f */
[----:B------:R-:W-:-:S07]  /*0130*/  UIADD3.X UR5, URZ, UR5, URZ, UP1, !UPT ;  /* 0x000000053f057290 */ /* 0x000fce0008ffe43f */
[----:B------:R0:W-:Y:S02]  /*0140*/  UTMACCTL.PF [UR6] ;  /* 0x00000000060079b9 */ /* 0x0001e40008040000 */
[----:B------:R0:W-:Y:S02]  /*0150*/  UTMACCTL.PF [UR4] ;  /* 0x00000000040079b9 */ /* 0x0001e40008040000 */
[----:B0-----:R-:W-:Y:S01]  /*0160*/  NOP ;  /* 0x0000000000007918 */ /* 0x001fe20000000000 */
.L_x_1:
[----:B------:R-:W-:Y:S05]  /*0170*/  BSYNC B0 ;  /* 0x0000000000007941 */ /* 0x000fea0003800000 */
.L_x_0:
[----:B------:R-:W0:Y:S01]  /*0180*/  SHFL.IDX PT, R5, R0, RZ, 0x1f ;  /* 0x00001fff00057589 */ /* 0x000e2200000e0000 */
[----:B--2---:R-:W-:Y:S01]  /*0190*/  R2UR UR15, R3 ;  /* 0x00000000030f72ca */ /* 0x004fe200000e0000 */
[----:B------:R-:W-:-:S04]  /*01a0*/  UISETP.NE.AND UP0, UPT, UR8, 0x3, UPT ;  /* 0x000000030800788c */ /* 0x000fc8000bf05270 */
[----:B------:R-:W-:-:S08]  /*01b0*/  UISETP.EQ.OR UP0, UPT, UR8, URZ, !UP0 ;  /* 0x0000003f0800728c */ /* 0x000fd0000c702670 */
[----:B------:R-:W-:Y:S02]  /*01c0*/  UIADD3 UR18, UR15, -0x1, URZ ;  /* 0xffffffff0f127890 */ /* 0x000fe4000fffe03f */
[----:B------:R-:W-:Y:S02]  /*01d0*/  UISETP.EQ.AND UP0, UPT, UR15, URZ, UP0 ;  /* 0x0000003f0f00728c */ /* 0x000fe40008702270 */
[----:B------:R-:W-:Y:S02]  /*01e0*/  UISETP.GE.U32.AND UP1, UPT, UR18, 0x2, UPT ;  /* 0x000000021200788c */ /* 0x000fe4000bf26070 */
[----:B------:R-:W-:Y:S01]  /*01f0*/  USEL UR42, URZ, 0x1, !UP0 ;  /* 0x000000013f2a7887 */ /* 0x000fe2000c000000 */
[----:B0-----:R-:W-:-:S03]  /*0200*/  ISETP.NE.AND P0, PT, R5, RZ, PT ;  /* 0x000000ff0500720c */ /* 0x001fc60003f05270 */
[----:B------:R-:W-:-:S10]  /*0210*/  USEL UR42, UR42, 0x2, UP1 ;  /* 0x000000022a2a7887 */ /* 0x000fd40008800000 */
[----:B------:R-:W-:Y:S05]  /*0220*/  @P0 BRA `(.L_x_2) ;  /* 0x0000000000580947 */ /* 0x000fea0003800000 */
[----:B------:R-:W0:Y:S01]  /*0230*/  S2UR UR9, SR_CgaCtaId ;  /* 0x00000000000979c3 */ /* 0x000e220000008800 */
[----:B------:R-:W-:Y:S01]  /*0240*/  UMOV UR4, 0x400 ;  /* 0x0000040000047882 */ /* 0x000fe20000000000 */
[----:B------:R-:W-:Y:S01]  /*0250*/  UMOV UR5, 0x1 ;  /* 0x0000000100057882 */ /* 0x000fe20000000000 */
[----:B------:R-:W-:Y:S01]  /*0260*/  UMOV UR6, 0x80 ;  /* 0x0000008000067882 */ /* 0x000fe20000000000 */
[----:B------:R-:W-:Y:S01]  /*0270*/  ELECT P0, URZ, PT ;  /* 0x00000000003f782f */ /* 0x000fe20003800000 */
[----:B------:R-:W-:-:S04]  /*0280*/  UIADD3 UR6, -UR6, 0x100000, URZ ;  /* 0x0010000006067890 */ /* 0x000fc8000fffe13f */
[----:B------:R-:W-:Y:S02]  /*0290*/  USHF.L.U32 UR7, UR6, 0xb, URZ ;  /* 0x0000000b06077899 */ /* 0x000fe4000800063f */
[----:B------:R-:W-:Y:S02]  /*02a0*/  USHF.L.U32 UR6, UR6, 0x1, URZ ;  /* 0x0000000106067899 */ /* 0x000fe4000800063f */
[----:B0-----:R-:W-:Y:S02]  /*02b0*/  ULEA UR9, UR9, UR4, 0x18 ;  /* 0x0000000409097291 */ /* 0x001fe4000f8ec03f */
[----:B------:R-:W-:-:S04]  /*02c0*/  UIADD3 UR4, -UR5, 0x100000, URZ ;  /* 0x0010000005047890 */ /* 0x000fc8000fffe13f */
[----:B------:R-:W-:Y:S02]  /*02d0*/  USHF.L.U32 UR5, UR4, 0xb, URZ ;  /* 0x0000000b04057899 */ /* 0x000fe4000800063f */
[----:B------:R-:W-:Y:S01]  /*02e0*/  USHF.L.U32 UR4, UR4, 0x1, URZ ;  /* 0x0000000104047899 */ /* 0x000fe2000800063f */
[----:B------:R-:W0:Y:S11]  /*02f0*/  FENCE.VIEW.ASYNC.S ;  /* 0x00000000000073c6 */ /* 0x000e360000000000 */
[----:B0-----:R0:W1:Y:S01]  /*0300*/  SYNCS.EXCH.64 URZ, [UR9], UR4 ;  /* 0x00000004093f75b2 */ /* 0x0010620008000100 */
[----:B------:R0:W2:Y:S01]  /*0310*/  SYNCS.EXCH.64 URZ, [UR9+0x20], UR6 ;  /* 0x00002006093f75b2 */ /* 0x0000a20008000100 */
[----:B------:R0:W3:Y:S01]  /*0320*/  SYNCS.EXCH.64 URZ, [UR9+0x8], UR4 ;  /* 0x00000804093f75b2 */ /* 0x0000e20008000100 */
[----:B------:R0:W4:Y:S01]  /*0330*/  SYNCS.EXCH.64 URZ, [UR9+0x28], UR6 ;  /* 0x00002806093f75b2 */ /* 0x0001220008000100 */
[----:B------:R0:W0:Y:S01]  /*0340*/  SYNCS.EXCH.64 URZ, [UR9+0x10], UR4 ;  /* 0x00001004093f75b2 */ /* 0x0000220008000100 */
[----:B------:R0:W0:Y:S01]  /*0350*/  SYNCS.EXCH.64 URZ, [UR9+0x30], UR6 ;  /* 0x00003006093f75b2 */ /* 0x0000220008000100 */
[----:B------:R0:W0:Y:S01]  /*0360*/  SYNCS.EXCH.64 URZ, [UR9+0x18], UR4 ;  /* 0x00001804093f75b2 */ /* 0x0000220008000100 */
[----:B------:R0:W0:Y:S01]  /*0370*/  SYNCS.EXCH.64 URZ, [UR9+0x38], UR6 ;  /* 0x00003806093f75b2 */ /* 0x0000220008000100 */
[----:B------:R-:W-:Y:S01]  /*0380*/  NOP ;  /* 0x0000000000007918 */ /* 0x000fe20000000000 */
.L_x_2:
[----:B------:R-:W5:Y:S01]  /*0390*/  SHFL.IDX PT, R5, R0, RZ, 0x1f ;  /* 0x00001fff00057589 */ /* 0x000f6200000e0000 */
[----:B------:R-:W-:Y:S01]  /*03a0*/  ELECT P0, URZ, PT ;  /* 0x00000000003f782f */ /* 0x000fe20003800000 */
[----:B------:R-:W-:Y:S01]  /*03b0*/  NOP ;  /* 0x0000000000007918 */ /* 0x000fe20000000000 */
[----:B------:R-:W-:Y:S01]  /*03c0*/  ELECT P1, URZ, PT ;  /* 0x00000000003f782f */ /* 0x000fe20003820000 */
[----:B------:R-:W1:Y:S01]  /*03d0*/  SHFL.IDX PT, R3, R0, RZ, 0x1f ;  /* 0x00001fff00037589 */ /* 0x000e6200000e0000 */
[----:B0-----:R-:W-:Y:S01]  /*03e0*/  UMOV UR4, 0x20 ;  /* 0x0000002000047882 */ /* 0x001fe20000000000 */
[----:B------:R-:W-:Y:S01]  /*03f0*/  UMOV UR12, 0x80 ;  /* 0x00000080000c7882 */ /* 0x000fe20000000000 */
[----:B------:R-:W-:Y:S01]  /*0400*/  NOP ;  /* 0x0000000000007918 */ /* 0x000fe20000000000 */
[----:B------:R0:W0:Y:S01]  /*0410*/  SHFL.IDX PT, R0, R2, RZ, 0x1f ;  /* 0x00001fff02007589 */ /* 0x00002200000e0000 */
[----:B------:R-:W-:Y:S01]  /*0420*/  ULDC.64 UR50, c[0x0][0x208] ;  /* 0x0000820000327ab9 */ /* 0x000fe20000000a00 */
[----:B-----5:R-:W-:-:S02]  /*0430*/  ISETP.NE.OR P0, PT, R5, RZ, !P0 ;  /* 0x000000ff0500720c */ /* 0x020fc40004705670 */
[----:B-1----:R-:W-:Y:S02]  /*0440*/  ISETP.NE.OR P1, PT, R3, RZ, !P1 ;  /* 0x000000ff0300720c */ /* 0x002fe40004f25670 */
[----:B------:R-:W-:-:S04]  /*0450*/  SHF.R.S32.HI R3, RZ, 0x1f, R4 ;  /* 0x0000001fff037819 */ /* 0x000fc80000011404 */
[----:B------:R-:W-:-:S05]  /*0460*/  LEA.HI R3, R3, R4, RZ, 0x7 ;  /* 0x0000000403037211 */ /* 0x000fca00078f38ff */
[----:B------:R-:W-:Y:S01]  /*0470*/  VOTEU.ALL UP0, P0 ;  /* 0x00000000003f7886 */ /* 0x000fe20000000000 */
[----:B------:R-:W-:Y:S01]  /*0480*/  LOP3.LUT R3, R3, 0xffffff80, RZ, 0xc0, !PT ;  /* 0xffffff8003037812 */ /* 0x000fe200078ec0ff */
[----:B------:R-:W-:-:S03]  /*0490*/  VOTEU.ALL UP1, P1 ;  /* 0x00000000003f7886 */ /* 0x000fc60000820000 */
[----:B------:R-:W1:Y:S01]  /*04a0*/  @!UP0 S2UR UR7, SR_CgaCtaId ;  /* 0x00000000000789c3 */ /* 0x000e620000008800 */
[----:B------:R-:W-:Y:S01]  /*04b0*/  @!UP0 UMOV UR6, 0x400 ;  /* 0x0000040000068882 */ /* 0x000fe20000000000 */
[----:B------:R-:W-:-:S04]  /*04c0*/  @!UP0 UIADD3 UR4, -UR4, 0x100000, URZ ;  /* 0x0010000004048890 */ /* 0x000fc8000fffe13f */
[----:B------:R-:W-:Y:S02]  /*04d0*/  @!UP0 USHF.L.U32 UR5, UR4, 0xb, URZ ;  /* 0x0000000b04058899 */ /* 0x000fe4000800063f */
[----:B------:R-:W-:Y:S01]  /*04e0*/  @!UP0 USHF.L.U32 UR4, UR4, 0x1, URZ ;  /* 0x0000000104048899 */ /* 0x000fe2000800063f */
[----:B------:R-:W-:Y:S01]  /*04f0*/  IMAD.IADD R3, R4, 0x1, -R3 ;  /* 0x0000000104037824 */ /* 0x000fe200078e0a03 */
[----:B------:R-:W-:Y:S01]  /*0500*/  @!UP1 UMOV UR10, 0x400 ;  /* 0x00000400000a9882 */ /* 0x000fe20000000000 */
[----:B------:R-:W-:Y:S01]  /*0510*/  VOTEU.ALL UP2, P1 ;  /* 0x00000000003f7886 */ /* 0x000fe20000840000 */
[----:B------:R-:W-:Y:S01]  /*0520*/  VOTEU.ALL UP3, P1 ;  /* 0x00000000003f7886 */ /* 0x000fe20000860000 */
[----:B------:R-:W-:Y:S01]  /*0530*/  VOTEU.ALL UP4, P1 ;  /* 0x00000000003f7886 */ /* 0x000fe20000880000 */
[----:B------:R-:W5:Y:S01]  /*0540*/  @!UP1 S2UR UR11, SR_CgaCtaId ;  /* 0x00000000000b99c3 */ /* 0x000f620000008800 */
[----:B------:R-:W-:Y:S01]  /*0550*/  VOTEU.ALL UP5, P1 ;  /* 0x00000000003f7886 */ /* 0x000fe200008a0000 */
[----:B------:R-:W-:Y:S01]  /*0560*/  ISETP.NE.AND P1, PT, RZ, UR15, PT ;  /* 0x0000000fff007c0c */ /* 0x000fe2000bf25270 */
[----:B-1----:R-:W-:-:S02]  /*0570*/  @!UP0 ULEA UR9, UR7, UR6, 0x18 ;  /* 0x0000000607098291 */ /* 0x002fc4000f8ec03f */
[----:B------:R-:W-:-:S04]  /*0580*/  @!UP1 UIADD3 UR6, -UR12, 0x100000, URZ ;  /* 0x001000000c069890 */ /* 0x000fc8000fffe13f */
[----:B------:R-:W-:Y:S02]  /*0590*/  @!UP1 USHF.L.U32 UR7, UR6, 0xb, URZ ;  /* 0x0000000b06079899 */ /* 0x000fe4000800063f */
[----:B------:R-:W-:Y:S01]  /*05a0*/  @!UP1 USHF.L.U32 UR6, UR6, 0x1, URZ ;  /* 0x0000000106069899 */ /* 0x000fe2000800063f */
[----:B------:R-:W-:Y:S01]  /*05b0*/  VOTEU.ALL UP0, P0 ;  /* 0x00000000003f7886 */ /* 0x000fe20000000000 */
[----:B-----5:R-:W-:Y:S01]  /*05c0*/  @!UP1 ULEA UR10, UR11, UR10, 0x18 ;  /* 0x0000000a0b0a9291 */ /* 0x020fe2000f8ec03f */
[----:B------:R-:W-:Y:S01]  /*05d0*/  VOTEU.ALL UP1, P0 ;  /* 0x00000000003f7886 */ /* 0x000fe20000020000 */
[----:B------:R-:W1:Y:S02]  /*05e0*/  FENCE.VIEW.ASYNC.S ;  /* 0x00000000000073c6 */ /* 0x000e640000000000 */
[----:B-1----:R-:W2:Y:S02]  /*05f0*/  @!UP0 SYNCS.EXCH.64 URZ, [UR9+0x70], UR4 ;  /* 0x00007004093f85b2 */ /* 0x002ea40008000100 */
[----:B------:R1:W2:Y:S01]  /*0600*/  @!UP1 SYNCS.EXCH.64 URZ, [UR9+0x78], UR4 ;  /* 0x00007804093f95b2 */ /* 0x0002a20008000100 */
[----:B------:R-:W-:Y:S01]  /*0610*/  NOP ;  /* 0x0000000000007918 */ /* 0x000fe20000000000 */
[----:B-1----:R-:W-:-:S02]  /*0620*/  ULDC.64 UR4, c[0x0][0x598] ;  /* 0x0001660000047ab9 */ /* 0x002fc40000000a00 */
[----:B------:R-:W-:Y:S02]  /*0630*/  ISETP.NE.U32.AND P0, PT, RZ, UR4, PT ;  /* 0x00000004ff007c0c */ /* 0x000fe4000bf05070 */
[----:B------:R1:W2:Y:S02]  /*0640*/  @!UP2 SYNCS.EXCH.64 URZ, [UR10+0x50], UR6 ;  /* 0x000050060a3fa5b2 */ /* 0x0002a40008000100 */
[----:B------:R-:W-:Y:S01]  /*0650*/  ISETP.NE.AND.EX P0, PT, RZ, UR5, PT, P0 ;  /* 0x00000005ff007c0c */ /* 0x000fe2000bf05300 */
[----:B------:R1:W2:Y:S01]  /*0660*/  @!UP3 SYNCS.EXCH.64 URZ, [UR10+0x58], UR6 ;  /* 0x000058060a3fb5b2 */ /* 0x0002a20008000100 */
[----:B------:R1:W2:Y:S01]  /*0670*/  @!UP4 SYNCS.EXCH.64 URZ, [UR10+0x60], UR6 ;  /* 0x000060060a3fc5b2 */ /* 0x0002a20008000100 */
[----:B------:R1:W2:Y:S01]  /*0680*/  @!UP5 SYNCS.EXCH.64 URZ, [UR10+0x68], UR6 ;  /* 0x000068060a3fd5b2 */ /* 0x0002a20008000100 */
[----:B------:R-:W-:Y:S01]  /*0690*/  NOP ;  /* 0x0000000000007918 */ /* 0x000fe20000000000 */
[----:B--234-:R-:W-:Y:S08]  /*06a0*/  BAR.SYNC.DEFER_BLOCKING 0x0 ;  /* 0x0000000000007b1d */ /* 0x01cff00000010000 */
[----:B01----:R-:W-:Y:S05]  /*06b0*/  @!P0 BRA `(.L_x_3) ;  /* 0x00000000001c8947 */ /* 0x003fea0003800000 */
[----:B------:R-:W0:Y:S02]  /*06c0*/  LDC.64 R6, c[0x0][0x598] ;  /* 0x00016600ff067b82 */ /* 0x000e240000000a00 */
[----:B0-----:R-:W2:Y:S02]  /*06d0*/  LDG.E.64 R6, desc[UR50][R6.64] ;  /* 0x0000003206067981 */ /* 0x001ea4000c1e1b00 */
[----:B--2---:R-:W-:-:S04]  /*06e0*/  ISETP.NE.U32.AND P0, PT, R6, RZ, PT ;  /* 0x000000ff0600720c */ /* 0x004fc80003f05070 */
[----:B------:R-:W-:-:S13]  /*06f0*/  ISETP.NE.AND.EX P0, PT, R7, RZ, PT, P0 ;  /* 0x000000ff0700720c */ /* 0x000fda0003f05300 */
[----:B------:R-:W-:Y:S05]  /*0700*/  @!P0 BRA `(.L_x_3) ;  /* 0x0000000000088947 */ /* 0x000fea0003800000 */
[----:B------:R1:W5:Y:S01]  /*0710*/  LD.E R23, desc[UR50][R6.64] ;  /* 0x0000003206177980 */ /* 0x000362000c101900 */
[----:B------:R-:W-:Y:S05]  /*0720*/  BRA `(.L_x_4) ;  /* 0x0000000000247947 */ /* 0x000fea0003800000 */
.L_x_3:
[----:B------:R-:W-:Y:S02]  /*0730*/  ULDC.64 UR4, c[0x0][0x588] ;  /* 0x0001620000047ab9 */ /* 0x000fe40000000a00 */
[----:B------:R-:W-:-:S04]  /*0740*/  ISETP.NE.U32.AND P0, PT, RZ, UR4, PT ;  /* 0x00000004ff007c0c */ /* 0x000fc8000bf05070 */
[----:B------:R-:W-:-:S13]  /*0750*/  ISETP.NE.AND.EX P0, PT, RZ, UR5, PT, P0 ;  /* 0x00000005ff007c0c */ /* 0x000fda000bf05300 */
[----:B------:R-:W-:Y:S05]  /*0760*/  @!P0 BRA `(.L_x_5) ;  /* 0x00000000000c8947 */ /* 0x000fea0003800000 */
[----:B------:R-:W0:Y:S02]  /*0770*/  LDC.64 R6, c[0x0][0x588] ;  /* 0x00016200ff067b82 */ /* 0x000e240000000a00 */
[----:B0-----:R0:W5:Y:S01]  /*0780*/  LDG.E R23, desc[UR50][R6.64] ;  /* 0x0000003206177981 */ /* 0x001162000c1e1900 */
[----:B------:R-:W-:Y:S05]  /*0790*/  BRA `(.L_x_4) ;  /* 0x0000000000087947 */ /* 0x000fea0003800000 */
.L_x_5:
[----:B------:R-:W-:Y:S02]  /*07a0*/  ULDC UR4, c[0x0][0x580] ;  /* 0x0001600000047ab9 */ /* 0x000fe40000000800 */
[----:B------:R-:W-:-:S07]  /*07b0*/  IMAD.U32 R23, RZ, RZ, UR4 ;  /* 0x00000004ff177e24 */ /* 0x000fce000f8e00ff */
.L_x_4:
[----:B------:R-:W-:Y:S02]  /*07c0*/  ULDC.64 UR4, c[0x0][0x5a0] ;  /* 0x0001680000047ab9 */ /* 0x000fe40000000a00 */
[----:B------:R-:W-:-:S04]  /*07d0*/  ISETP.NE.U32.AND P0, PT, RZ, UR4, PT ;  /* 0x00000004ff007c0c */ /* 0x000fc8000bf05070 */
[----:B------:R-:W-:-:S13]  /*07e0*/  ISETP.NE.AND.EX P0, PT, RZ, UR5, PT, P0 ;  /* 0x00000005ff007c0c */ /* 0x000fda000bf05300 */
[----:B------:R-:W-:Y:S05]  /*07f0*/  @!P0 BRA `(.L_x_6) ;  /* 0x00000000001c8947 */ /* 0x000fea0003800000 */
[----:B01----:R-:W0:Y:S02]  /*0800*/  LDC.64 R6, c[0x0][0x5a0] ;  /* 0x00016800ff067b82 */ /* 0x003e240000000a00 */
[----:B0-----:R-:W2:Y:S02]  /*0810*/  LDG.E.64 R6, desc[UR50][R6.64] ;  /* 0x0000003206067981 */ /* 0x001ea4000c1e1b00 */
[----:B--2---:R-:W-:-:S04]  /*0820*/  ISETP.NE.U32.AND P0, PT, R6, RZ, PT ;  /* 0x000000ff0600720c */ /* 0x004fc80003f05070 */
[----:B------:R-:W-:-:S13]  /*0830*/  ISETP.NE.AND.EX P0, PT, R7, RZ, PT, P0 ;  /* 0x000000ff0700720c */ /* 0x000fda0003f05300 */
[----:B------:R-:W-:Y:S05]  /*0840*/  @!P0 BRA `(.L_x_6) ;  /* 0x0000000000088947 */ /* 0x000fea0003800000 */
[----:B------:R3:W5:Y:S01]  /*0850*/  LD.E R22, desc[UR50][R6.64] ;  /* 0x0000003206167980 */ /* 0x000762000c101900 */
[----:B------:R-:W-:Y:S05]  /*0860*/  BRA `(.L_x_7) ;  /* 0x0000000000247947 */ /* 0x000fea0003800000 */
.L_x_6:
[----:B------:R-:W-:Y:S02]  /*0870*/  ULDC.64 UR4, c[0x0][0x590] ;  /* 0x0001640000047ab9 */ /* 0x000fe40000000a00 */
[----:B------:R-:W-:-:S04]  /*0880*/  ISETP.NE.U32.AND P0, PT, RZ, UR4, PT ;  /* 0x00000004ff007c0c */ /* 0x000fc8000bf05070 */
[----:B------:R-:W-:-:S13]  /*0890*/  ISETP.NE.AND.EX P0, PT, RZ, UR5, PT, P0 ;  /* 0x00000005ff007c0c */ /* 0x000fda000bf05300 */
[----:B------:R-:W-:Y:S05]  /*08a0*/  @!P0 BRA `(.L_x_8) ;  /* 0x00000000000c8947 */ /* 0x000fea0003800000 */
[----:B01----:R-:W0:Y:S02]  /*08b0*/  LDC.64 R6, c[0x0][0x590] ;  /* 0x00016400ff067b82 */ /* 0x003e240000000a00 */
[----:B0-----:R2:W5:Y:S01]  /*08c0*/  LDG.E R22, desc[UR50][R6.64] ;  /* 0x0000003206167981 */ /* 0x001562000c1e1900 */
[----:B------:R-:W-:Y:S05]  /*08d0*/  BRA `(.L_x_7) ;  /* 0x0000000000087947 */ /* 0x000fea0003800000 */
.L_x_8:
[----:B------:R-:W-:Y:S02]  /*08e0*/  ULDC UR4, c[0x0][0x584] ;  /* 0x0001610000047ab9 */ /* 0x000fe40000000800 */
[----:B------:R-:W-:-:S07]  /*08f0*/  IMAD.U32 R22, RZ, RZ, UR4 ;  /* 0x00000004ff167e24 */ /* 0x000fce000f8e00ff */
.L_x_7:
[----:B------:R-:W4:Y:S01]  /*0900*/  S2UR UR10, SR_CTAID.Y ;  /* 0x00000000000a79c3 */ /* 0x000f220000002600 */
[----:B------:R-:W-:Y:S01]  /*0910*/  ULDC UR5, c[0x0][0x65c] ;  /* 0x0001970000057ab9 */ /* 0x000fe20000000800 */
[----:B------:R-:W-:Y:S01]  /*0920*/  UISETP.NE.AND UP0, UPT, UR15, 0x2, UPT ;  /* 0x000000020f00788c */ /* 0x000fe2000bf05270 */
[----:B------:R-:W-:Y:S01]  /*0930*/  PRMT R5, RZ, 0x7610, R5 ;  /* 0x00007610ff057816 */ /* 0x000fe20000000005 */
[----:B------:R-:W-:Y:S01]  /*0940*/  UISETP.NE.AND UP2, UPT, UR5, 0x1, UPT ;  /* 0x000000010500788c */ /* 0x000fe2000bf45270 */
[----:B------:R-:W-:Y:S02]  /*0950*/  IMAD.MOV.U32 R18, RZ, RZ, -0x1 ;  /* 0xffffffffff127424 */ /* 0x000fe400078e00ff */
[----:B------:R-:W-:Y:S01]  /*0960*/  IMAD.MOV.U32 R19, RZ, RZ, -0x1 ;  /* 0xffffffffff137424 */ /* 0x000fe200078e00ff */
[----:B------:R-:W4:Y:S01]  /*0970*/  S2UR UR4, SR_CTAID.X ;  /* 0x00000000000479c3 */ /* 0x000f220000002500 */
[----:B------:R-:W-:-:S06]  /*0980*/  UP2UR UR40, UPR, URZ, 0x4 ;  /* 0x000000043f287883 */ /* 0x000fcc0008000000 */
[----:B------:R-:W-:Y:S01]  /*0990*/  @UP2 ULDC UR12, c[0x0][0x10] ;  /* 0x00000400000c2ab9 */ /* 0x000fe20000000800 */
[----:B------:R-:W-:Y:S01]  /*09a0*/  @UP2 UMOV UR7, URZ ;  /* 0x0000003f00072c82 */ /* 0x000fe20008000000 */
[----:B------:R-:W-:Y:S01]  /*09b0*/  @UP2 UMOV UR5, URZ ;  /* 0x0000003f00052c82 */ /* 0x000fe20008000000 */
[----:B0123--:R-:W0:Y:S01]  /*09c0*/  LDC.64 R6, c[0x0][0x650] ;  /* 0x00019400ff067b82 */ /* 0x00fe220000000a00 */
[----:B----4-:R-:W-:Y:S02]  /*09d0*/  @UP2 UMOV UR9, UR10 ;  /* 0x0000000a00092c82 */ /* 0x010fe40008000000 */
[----:B------:R-:W-:Y:S01]  /*09e0*/  @UP2 UMOV UR6, UR9 ;  /* 0x0000000900062c82 */ /* 0x000fe20008000000 */
[----:B------:R-:W-:Y:S01]  /*09f0*/  @!UP2 UMOV UR9, UR10 ;  /* 0x0000000a0009ac82 */ /* 0x000fe20008000000 */
[----:B------:R-:W-:-:S03]  /*0a00*/  @UP2 UIMAD.WIDE.U32 UR12, UR4, UR12, UR6 ;  /* 0x0000000c040c22a5 */ /* 0x000fc6000f8e0006 */
[----:B------:R-:W-:Y:S01]  /*0a10*/  @!UP2 ULDC UR6, c[0x0][0xc] ;  /* 0x000003000006aab9 */ /* 0x000fe20000000800 */
[----:B------:R-:W-:Y:S01]  /*0a20*/  @UP2 UIADD3 UR14, UR13, UR5, URZ ;  /* 0x000000050d0e2290 */ /* 0x000fe2000fffe03f */
[----:B------:R-:W-:Y:S02]  /*0a30*/  ULDC UR10, c[0x0][0xc] ;  /* 0x00000300000a7ab9 */ /* 0x000fe40000000800 */
[----:B------:R-:W-:Y:S01]  /*0a40*/  UMOV UR5, URZ ;  /* 0x0000003f00057c82 */ /* 0x000fe20008000000 */
[----:B------:R-:W-:Y:S01]  /*0a50*/  ULDC UR11, c[0x0][0x10] ;  /* 0x00000400000b7ab9 */ /* 0x000fe20000000800 */
[----:B------:R-:W-:Y:S02]  /*0a60*/  @!UP2 UIMAD.WIDE.U32 UR6, UR6, UR9, UR4 ;  /* 0x000000090606a2a5 */ /* 0x000fe4000f8e0004 */
[----:B------:R-:W-:Y:S01]  /*0a70*/  UIMAD.WIDE.U32 UR10, UR10, UR11, URZ ;  /* 0x0000000b0a0a72a5 */ /* 0x000fe2000f8e003f */
[----:B------:R-:W-:-:S03]  /*0a80*/  ULDC UR13, c[0x0][0x14] ;  /* 0x00000500000d7ab9 */ /* 0x000fc60000000800 */
[----:B------:R-:W-:Y:S02]  /*0a90*/  UIMAD.WIDE.U32 UR38, UR10, UR13, URZ ;  /* 0x0000000d0a2672a5 */ /* 0x000fe4000f8e003f */
[----:B------:R-:W-:Y:S01]  /*0aa0*/  UIMAD UR41, UR11, UR13, URZ ;  /* 0x0000000d0b2972a4 */ /* 0x000fe2000f8e023f */
[----:B------:R-:W-:Y:S01]  /*0ab0*/  @!UP2 UMOV UR12, UR6 ;  /* 0x00000006000cac82 */ /* 0x000fe20008000000 */
[----:B------:R-:W-:Y:S02]  /*0ac0*/  @!UP2 UMOV UR14, UR7 ;  /* 0x00000007000eac82 */ /* 0x000fe40008000000 */
[----:B------:R-:W-:Y:S02]  /*0ad0*/  UIADD3 UR41, UR39, UR41, URZ ;  /* 0x0000002927297290 */ /* 0x000fe4000fffe03f */
[----:B------:R-:W-:-:S04]  /*0ae0*/  UIADD3 UR6, UP1, UR12, UR38, URZ ;  /* 0x000000260c067290 */ /* 0x000fc8000ff3e03f */
[----:B------:R-:W-:Y:S02]  /*0af0*/  UIADD3.X UR7, UR14, UR41, URZ, UP1, !UPT ;  /* 0x000000290e077290 */ /* 0x000fe40008ffe43f */
[----:B------:R-:W-:Y:S02]  /*0b00*/  USEL UR6, UR6, UR12, !UP0 ;  /* 0x0000000c06067287 */ /* 0x000fe4000c000000 */
[----:B------:R-:W-:-:S04]  /*0b10*/  USEL UR7, UR7, UR14, !UP0 ;  /* 0x0000000e07077287 */ /* 0x000fc8000c000000 */
[----:B0-----:R-:W-:Y:S01]  /*0b20*/  ISETP.LE.U32.AND P0, PT, R6, UR6, PT ;  /* 0x0000000606007c0c */ /* 0x001fe2000bf03070 */
[----:B------:R-:W-:Y:S02]  /*0b30*/  IMAD.U32 R16, RZ, RZ, UR6 ;  /* 0x00000006ff107e24 */ /* 0x000fe4000f8e00ff */
[----:B------:R-:W-:Y:S02]  /*0b40*/  IMAD.U32 R2, RZ, RZ, UR7 ;  /* 0x00000007ff027e24 */ /* 0x000fe4000f8e00ff */
[----:B------:R-:W-:-:S03]  /*0b50*/  IMAD.U32 R17, RZ, RZ, UR7 ;  /* 0x00000007ff117e24 */ /* 0x000fc6000f8e00ff */
[----:B------:R-:W-:Y:S01]  /*0b60*/  ISETP.GE.U32.AND.EX P0, PT, R2, R7, PT, P0 ;  /* 0x000000070200720c */ /* 0x000fe20003f06100 */
[----:B------:R-:W-:-:S12]  /*0b70*/  IMAD.MOV.U32 R2, RZ, RZ, -0x1 ;  /* 0xffffffffff027424 */ /* 0x000fd800078e00ff */
[----:B------:R-:W-:Y:S05]  /*0b80*/  @P0 BRA `(.L_x_9) ;  /* 0x00000004008c0947 */ /* 0x000fea0003800000 */
[----:B------:R-:W-:Y:S01]  /*0b90*/  I2FP.F32.U32 R2, UR4 ;  /* 0x0000000400027c45 */ /* 0x000fe20008201000 */
[----:B------:R-:W-:Y:S01]  /*0ba0*/  ULDC.64 UR16, c[0x0][0x628] ;  /* 0x00018a0000107ab9 */ /* 0x000fe20000000a00 */
[----:B------:R-:W-:Y:S01]  /*0bb0*/  ULDC UR6, c[0x0][0x150] ;  /* 0x0000540000067ab9 */ /* 0x000fe20000000800 */
[----:B------:R-:W-:Y:S01]  /*0bc0*/  ISETP.NE.U32.AND P0, PT, RZ, UR16, PT ;  /* 0x00000010ff007c0c */ /* 0x000fe2000bf05070 */
[----:B------:R-:W-:Y:S01]  /*0bd0*/  ULDC UR15, c[0x0][0x630] ;  /* 0x00018c00000f7ab9 */ /* 0x000fe20000000800 */
[----:B------:R-:W-:Y:S01]  /*0be0*/  FMUL R2, R2, UR6 ;  /* 0x0000000602027c20 */ /* 0x000fe20008400000 */
[----:B------:R-:W-:Y:S01]  /*0bf0*/  R2UR UR19, R16 ;  /* 0x00000000101372ca */ /* 0x000fe200000e0000 */
[----:B------:R-:W-:Y:S01]  /*0c00*/  ULDC UR21, c[0x0][0x154] ;  /* 0x0000550000157ab9 */ /* 0x000fe20000000800 */
[----:B------:R-:W-:Y:S01]  /*0c10*/  ISETP.NE.AND.EX P0, PT, RZ, UR17, PT, P0 ;  /* 0x00000011ff007c0c */ /* 0x000fe2000bf05300 */
[----:B------:R0:W1:Y:S01]  /*0c20*/  F2I.U32.TRUNC.NTZ R5, R2 ;  /* 0x0000000200057305 */ /* 0x000062000020f000 */
[----:B------:R-:W-:-:S02]  /*0c30*/  R2UR UR20, R17 ;  /* 0x00000000111472ca */ /* 0x000fc400000e0000 */
[----:B------:R-:W-:Y:S02]  /*0c40*/  R2UR UR6, R16 ;  /* 0x00000000100672ca */ /* 0x000fe400000e0000 */
[----:B------:R-:W-:-:S07]  /*0c50*/  R2UR UR7, R17 ;  /* 0x00000000110772ca */ /* 0x000fce00000e0000 */
[----:B0-----:R-:W-:Y:S08]  /*0c60*/  @!P0 BRA `(.L_x_10) ;  /* 0x0000000000308947 */ /* 0x001ff00003800000 */
[----:B------:R-:W-:Y:S01]  /*0c70*/  R2UR UR6, R16 ;  /* 0x00000000100672ca */ /* 0x000fe200000e0000 */
[----:B------:R-:W-:Y:S01]  /*0c80*/  ULDC UR12, c[0x0][0x634] ;  /* 0x00018d00000c7ab9 */ /* 0x000fe20000000800 */
[----:B------:R-:W-:-:S11]  /*0c90*/  R2UR UR14, R17 ;  /* 0x00000000110e72ca */ /* 0x000fd600000e0000 */
[----:B------:R-:W-:-:S04]  /*0ca0*/  UIADD3 UR12, UP1, UR6, UR12, URZ ;  /* 0x0000000c060c7290 */ /* 0x000fc8000ff3e03f */
[----:B------:R-:W-:-:S04]  /*0cb0*/  UIADD3.X UR14, URZ, UR14, URZ, UP1, !UPT ;  /* 0x0000000e3f0e7290 */ /* 0x000fc80008ffe43f */
[----:B------:R-:W-:-:S04]  /*0cc0*/  UIMAD.WIDE.U32 UR6, UR14, UR16, URZ ;  /* 0x000000100e0672a5 */ /* 0x000fc8000f8e003f */
[----:B------:R-:W-:Y:S02]  /*0cd0*/  UIMAD.WIDE.U32 UR10, UP1, UR12, UR17, UR6 ;  /* 0x000000110c0a72a5 */ /* 0x000fe4000f820006 */
[----:B------:R-:W-:Y:S02]  /*0ce0*/  UIMAD.WIDE.U32 UR6, UR12, UR16, URZ ;  /* 0x000000100c0672a5 */ /* 0x000fe4000f8e003f */
[----:B------:R-:W-:Y:S02]  /*0cf0*/  UIADD3.X UR13, URZ, URZ, URZ, UP1, !UPT ;  /* 0x0000003f3f0d7290 */ /* 0x000fe40008ffe43f */
[----:B------:R-:W-:Y:S01]  /*0d00*/  UIADD3 URZ, UP1, UR7, UR10, URZ ;  /* 0x0000000a073f7290 */ /* 0x000fe2000ff3e03f */
[----:B------:R-:W-:-:S03]  /*0d10*/  UMOV UR12, UR11 ;  /* 0x0000000b000c7c82 */ /* 0x000fc60008000000 */
[----:B------:R-:W-:-:S12]  /*0d20*/  UIMAD.WIDE.U32.X UR6, UR14, UR17, UR12, UP1 ;  /* 0x000000110e0672a5 */ /* 0x000fd800088e040c */
.L_x_10:
[----:B------:R-:W-:Y:S01]  /*0d30*/  USHF.R.U64 UR5, UR6, UR15, UR7 ;  /* 0x0000000f06057299 */ /* 0x000fe20008001207 */
[----:B------:R-:W-:Y:S01]  /*0d40*/  I2FP.F32.U32 R2, UR9 ;  /* 0x0000000900027c45 */ /* 0x000fe20008201000 */
[----:B------:R-:W-:Y:S01]  /*0d50*/  USHF.R.U32.HI UR6, URZ, UR15, UR7 ;  /* 0x0000000f3f067299 */ /* 0x000fe20008011607 */
[----:B-1----:R-:W-:Y:S01]  /*0d60*/  R2UR UR14, R5 ;  /* 0x00000000050e72ca */ /* 0x002fe200000e0000 */
[----:B------:R-:W-:Y:S02]  /*0d70*/  UIADD3 UR17, UP1, URZ, -UR5, URZ ;  /* 0x800000053f117290 */ /* 0x000fe4000ff3e03f */
[----:B------:R-:W-:Y:S01]  /*0d80*/  FMUL R2, R2, UR21 ;  /* 0x0000001502027c20 */ /* 0x000fe20008400000 */
[----:B------:R-:W-:Y:S01]  /*0d90*/  ULDC.64 UR10, c[0x0][0x620] ;  /* 0x00018800000a7ab9 */ /* 0x000fe20000000a00 */
[----:B------:R-:W-:Y:S01]  /*0da0*/  UIADD3.X UR6, URZ, ~UR6, URZ, UP1, !UPT ;  /* 0x800000063f067290 */ /* 0x000fe20008ffe43f */
[----:B------:R-:W-:Y:S01]  /*0db0*/  UMOV UR12, UR19 ;  /* 0x00000013000c7c82 */ /* 0x000fe20008000000 */
[----:B------:R-:W-:-:S02]  /*0dc0*/  UMOV UR13, UR20 ;  /* 0x00000014000d7c82 */ /* 0x000fc40008000000 */
[----:B------:R-:W-:Y:S01]  /*0dd0*/  UIMAD UR6, UR6, UR10, URZ ;  /* 0x0000000a060672a4 */ /* 0x000fe2000f8e023f */
[----:B------:R-:W0:Y:S01]  /*0de0*/  F2I.U32.TRUNC.NTZ R2, R2 ;  /* 0x0000000200027305 */ /* 0x000e22000020f000 */
[----:B------:R-:W-:Y:S02]  /*0df0*/  UIMAD.WIDE.U32 UR12, UR17, UR10, UR12 ;  /* 0x0000000a110c72a5 */ /* 0x000fe4000f8e000c */
[----:B------:R-:W-:Y:S01]  /*0e00*/  UIMAD UR17, UR17, UR11, UR6 ;  /* 0x0000000b111172a4 */ /* 0x000fe2000f8e0206 */
[----:B------:R-:W-:Y:S01]  /*0e10*/  ULDC UR24, c[0x0][0x658] ;  /* 0x0001960000187ab9 */ /* 0x000fe20000000800 */
[----:B------:R-:W-:Y:S02]  /*0e20*/  UMOV UR22, 0xffffffff ;  /* 0xffffffff00167882 */ /* 0x000fe40000000000 */
[----:B------:R-:W-:Y:S01]  /*0e30*/  UIADD3 UR17, UR13, UR17, URZ ;  /* 0x000000110d117290 */ /* 0x000fe2000fffe03f */
[----:B------:R-:W-:Y:S01]  /*0e40*/  ULDC UR19, c[0x0][0x618] ;  /* 0x0001860000137ab9 */ /* 0x000fe20000000800 */
[----:B------:R-:W-:Y:S01]  /*0e50*/  ULDC.64 UR6, c[0x0][0x640] ;  /* 0x0001900000067ab9 */ /* 0x000fe20000000a00 */
[----:B------:R-:W-:Y:S01]  /*0e60*/  USHF.L.U32 UR13, UR22, UR24, URZ ;  /* 0x00000018160d7299 */ /* 0x000fe2000800063f */
[----:B------:R-:W-:Y:S01]  /*0e70*/  ISETP.NE.U32.AND P0, PT, RZ, UR6, PT ;  /* 0x00000006ff007c0c */ /* 0x000fe2000bf05070 */
[----:B------:R-:W-:-:S02]  /*0e80*/  USHF.R.U64 UR22, UR12, UR19, UR17 ;  /* 0x000000130c167299 */ /* 0x000fc40008001211 */
[----:B------:R-:W-:Y:S01]  /*0e90*/  USHF.R.U32.HI UR12, URZ, UR19, UR17 ;  /* 0x000000133f0c7299 */ /* 0x000fe20008011611 */
[----:B0-----:R-:W-:Y:S01]  /*0ea0*/  R2UR UR16, R2 ;  /* 0x00000000021072ca */ /* 0x001fe200000e0000 */
[----:B------:R-:W-:Y:S01]  /*0eb0*/  ULDC UR21, c[0x0][0x608] ;  /* 0x0001820000157ab9 */ /* 0x000fe20000000800 */
[----:B------:R-:W-:Y:S01]  /*0ec0*/  ISETP.NE.AND.EX P0, PT, RZ, UR7, PT, P0 ;  /* 0x00000007ff007c0c */ /* 0x000fe2000bf05300 */
[----:B------:R-:W-:Y:S02]  /*0ed0*/  USHF.R.U64 UR26, UR22, UR21, UR12 ;  /* 0x00000015161a7299 */ /* 0x000fe4000800120c */
[----:B------:R-:W-:Y:S01]  /*0ee0*/  USHF.R.U32.HI UR12, URZ, UR21, UR12 ;  /* 0x000000153f0c7299 */ /* 0x000fe2000801160c */
[----:B------:R-:W-:Y:S01]  /*0ef0*/  UMOV UR20, 0x1 ;  /* 0x0000000100147882 */ /* 0x000fe20000000000 */
[----:B------:R-:W-:Y:S02]  /*0f00*/  UIADD3 UR14, -UR14, URZ, URZ ;  /* 0x0000003f0e0e7290 */ /* 0x000fe4000fffe13f */
[----:B------:R-:W-:-:S02]  /*0f10*/  USHF.R.U64 UR27, UR26, UR24, UR12 ;  /* 0x000000181a1b7299 */ /* 0x000fc4000800120c */
[----:B------:R-:W-:Y:S01]  /*0f20*/  USHF.L.U32 UR19, UR20, UR24, URZ ;  /* 0x0000001814137299 */ /* 0x000fe2000800063f */
[----:B------:R-:W-:Y:S01]  /*0f30*/  ULDC UR15, c[0x0][0x144] ;  /* 0x00005100000f7ab9 */ /* 0x000fe20000000800 */
[----:B------:R-:W-:Y:S01]  /*0f40*/  ULDC UR10, c[0x0][0x600] ;  /* 0x00018000000a7ab9 */ /* 0x000fe20000000800 */
[----:B------:R-:W-:Y:S02]  /*0f50*/  ULOP3.LUT UR20, URZ, UR13, URZ, 0x33, !UPT ;  /* 0x0000000d3f147292 */ /* 0x000fe4000f8e333f */
[----:B------:R-:W-:Y:S02]  /*0f60*/  USHF.R.U32.HI UR13, URZ, UR24, UR12 ;  /* 0x000000183f0d7299 */ /* 0x000fe4000801160c */
[----:B------:R-:W-:Y:S02]  /*0f70*/  UIADD3 UR11, UR10, -0x1, URZ ;  /* 0xffffffff0a0b7890 */ /* 0x000fe4000fffe03f */
[----:B------:R-:W-:Y:S02]  /*0f80*/  UIADD3 UR23, -UR16, URZ, URZ ;  /* 0x0000003f10177290 */ /* 0x000fe4000fffe13f */
[----:B------:R-:W-:Y:S01]  /*0f90*/  UIMAD UR4, UR15, UR14, UR4 ;  /* 0x0000000e0f0472a4 */ /* 0x000fe2000f8e0204 */
[----:B------:R-:W-:Y:S01]  /*0fa0*/  ULDC UR28, c[0x0][0x148] ;  /* 0x00005200001c7ab9 */ /* 0x000fe20000000800 */
[----:B------:R-:W-:Y:S01]  /*0fb0*/  ULDC UR24, c[0x0][0x648] ;  /* 0x0001920000187ab9 */ /* 0x000fe20000000800 */
[----:B------:R-:W-:Y:S01]  /*0fc0*/  ULDC UR25, c[0x0][0x638] ;  /* 0x00018e0000197ab9 */ /* 0x000fe20000000800 */
[----:B------:R-:W-:Y:S01]  /*0fd0*/  UMOV UR12, UR27 ;  /* 0x0000001b000c7c82 */ /* 0x000fe20008000000 */
[----:B------:R-:W-:Y:S07]  /*0fe0*/  @!P0 BRA `(.L_x_11) ;  /* 0x0000000000308947 */ /* 0x000fee0003800000 */
[----:B------:R-:W-:Y:S02]  /*0ff0*/  ULDC UR16, c[0x0][0x64c] ;  /* 0x0001930000107ab9 */ /* 0x000fe40000000800 */
        /* <DEDUP_REMOVED lines=8> */
[----:B------:R-:W-:-:S07]  /*1080*/  UIMAD.WIDE.U32.X UR6, UR21, UR7, UR16, UP1 ;  /* 0x00000007150672a5 */ /* 0x000fce00088e0410 */
[----:B------:R-:W-:Y:S01]  /*1090*/  UMOV UR12, UR6 ;  /* 0x00000006000c7c82 */ /* 0x000fe20008000000 */
[----:B------:R-:W-:-:S05]  /*10a0*/  UMOV UR13, UR7 ;  /* 0x00000007000d7c82 */ /* 0x000fca0008000000 */
.L_x_11:
[----:B------:R-:W-:Y:S01]  /*10b0*/  UISETP.NE.AND UP1, UPT, UR40, URZ, UPT ;  /* 0x0000003f2800728c */ /* 0x000fe2000bf25270 */
[----:B------:R-:W-:Y:S01]  /*10c0*/  IMAD.MOV.U32 R5, RZ, RZ, 0x1 ;  /* 0x00000001ff057424 */ /* 0x000fe200078e00ff */
[----:B------:R-:W-:Y:S01]  /*10d0*/  USHF.R.U64 UR6, UR12, UR24, UR13 ;  /* 0x000000180c067299 */ /* 0x000fe2000800120d */
[----:B------:R-:W-:Y:S01]  /*10e0*/  IMAD.U32 R19, RZ, RZ, UR5 ;  /* 0x00000005ff137e24 */ /* 0x000fe2000f8e00ff */
[----:B------:R-:W-:Y:S02]  /*10f0*/  ULOP3.LUT UR20, UR26, UR20, URZ, 0xc0, !UPT ;  /* 0x000000141a147292 */ /* 0x000fe4000f8ec03f */
[----:B------:R-:W-:Y:S02]  /*1100*/  UIADD3 UR7, -UR6, URZ, URZ ;  /* 0x0000003f06077290 */ /* 0x000fe4000fffe13f */
[----:B------:R-:W-:Y:S02]  /*1110*/  UIMAD UR19, UR19, UR6, UR20 ;  /* 0x00000006131372a4 */ /* 0x000fe4000f8e0214 */
[----:B------:R-:W-:-:S02]  /*1120*/  ULOP3.LUT UR11, UR22, UR11, URZ, 0xc0, !UPT ;  /* 0x0000000b160b7292 */ /* 0x000fc4000f8ec03f */
[----:B------:R-:W-:Y:S02]  /*1130*/  @UP1 UIMAD UR4, UR28, UR23, UR9 ;  /* 0x000000171c0412a4 */ /* 0x000fe4000f8e0209 */
[----:B------:R-:W-:-:S03]  /*1140*/  UIMAD UR6, UR7, UR25, UR27 ;  /* 0x00000019070672a4 */ /* 0x000fc6000f8e021b */
[----:B------:R-:W-:Y:S01]  /*1150*/  ULDC UR7, c[0x0][0x610] ;  /* 0x0001840000077ab9 */ /* 0x000fe20000000800 */
[----:B------:R-:W-:Y:S02]  /*1160*/  UIMAD UR6, UR6, UR10, UR11 ;  /* 0x0000000a060672a4 */ /* 0x000fe4000f8e020b */
[----:B------:R-:W-:-:S04]  /*1170*/  UIMAD UR4, UR19, UR7, UR4 ;  /* 0x00000007130472a4 */ /* 0x000fc8000f8e0204 */
[----:B------:R-:W-:Y:S02]  /*1180*/  USEL UR7, UR6, UR4, !UP1 ;  /* 0x0000000406077287 */ /* 0x000fe4000c800000 */
[----:B------:R-:W-:-:S04]  /*1190*/  USEL UR4, UR4, UR6, !UP1 ;  /* 0x0000000604047287 */ /* 0x000fc8000c800000 */
[----:B------:R-:W-:Y:S02]  /*11a0*/  IMAD.U32 R2, RZ, RZ, UR7 ;  /* 0x00000007ff027e24 */ /* 0x000fe4000f8e00ff */
[----:B------:R-:W-:-:S07]  /*11b0*/  IMAD.U32 R18, RZ, RZ, UR4 ;  /* 0x00000004ff127e24 */ /* 0x000fce000f8e00ff */
.L_x_9:
[----:B------:R-:W-:Y:S02]  /*11c0*/  ULDC UR4, c[0x0][0x28c] ;  /* 0x0000a30000047ab9 */ /* 0x000fe40000000800 */
[----:B------:R-:W-:-:S04]  /*11d0*/  UIADD3 UR4, UR4, 0x7f, URZ ;  /* 0x0000007f04047890 */ /* 0x000fc8000fffe03f */
[----:B------:R-:W-:-:S04]  /*11e0*/  USHF.R.S32.HI UR5, URZ, 0x1f, UR4 ;  /* 0x0000001f3f057899 */ /* 0x000fc80008011404 */
[----:B------:R-:W-:-:S04]  /*11f0*/  ULEA.HI UR5, UR5, UR4, URZ, 0x7 ;  /* 0x0000000405057291 */ /* 0x000fc8000f8f383f */
[----:B------:R-:W-:Y:S01]  /*1200*/  USHF.R.S32.HI UR37, URZ, 0x7, UR5 ;  /* 0x000000073f257899 */ /* 0x000fe20008011405 */
[----:B------:R-:W-:Y:S11]  /*1210*/  @!P1 BRA `(.L_x_12) ;  /* 0x0000009400d09947 */ /* 0x000ff60003800000 */
[----:B------:R-:W-:-:S06]  /*1220*/  UISETP.GT.U32.AND UP1, UPT, UR18, 0x1, UPT ;  /* 0x000000011200788c */ /* 0x000fcc000bf24070 */
[----:B------:R-:W-:-:S13]  /*1230*/  PLOP3.LUT P0, PT, PT, PT, UP1, 0x80, 0x0 ;  /* 0x000000000000781c */ /* 0x000fda0003f0f018 */
[----:B------:R-:W-:Y:S05]  /*1240*/  @P0 EXIT ;  /* 0x000000000000094d */ /* 0x000fea0003800000 */
.L_x_13:
[----:B------:R-:W-:-:S08]  /*1250*/  NOP ;  /* 0x0000000000007918 */ /* 0x000fd00000000000 */
[----:B------:R-:W0:Y:S02]  /*1260*/  USETMAXREG.TRY_ALLOC.CTAPOOL UP1, 0xe8 ;  /* 0x000000e8000079c8 */ /* 0x000e240008020600 */
[----:B0-----:R-:W-:-:S13]  /*1270*/  PLOP3.LUT P0, PT, PT, PT, UP1, 0x80, 0x0 ;  /* 0x000000000000781c */ /* 0x001fda0003f0f018 */
[----:B------:R-:W-:Y:S05]  /*1280*/  @!P0 BRA `(.L_x_13) ;  /* 0xfffffffc00f08947 */ /* 0x000fea000383ffff */
[----:B------:R-:W-:-:S13]  /*1290*/  LOP3.LUT P0, RZ, R5, 0xff, RZ, 0xc0, !PT ;  /* 0x000000ff05ff7812 */ /* 0x000fda000780c0ff */
[----:B------:R-:W-:Y:S05]  /*12a0*/  @!P0 EXIT ;  /* 0x000000000000894d */ /* 0x000fea0003800000 */
[----:B------:R-:W0:Y:S01]  /*12b0*/  S2UR UR5, SR_CgaCtaId ;  /* 0x00000000000579c3 */ /* 0x000e220000008800 */
[----:B------:R-:W-:Y:S01]  /*12c0*/  VIADD R6, R0, 0xffffffff ;  /* 0xffffffff00067836 */ /* 0x000fe20000000000 */
[----:B------:R-:W-:Y:S01]  /*12d0*/  SHF.R.S32.HI R4, RZ, 0x1f, R3 ;  /* 0x0000001fff047819 */ /* 0x000fe20000011403 */
[----:B------:R-:W-:Y:S01]  /*12e0*/  UMOV UR44, 0x400 ;  /* 0x00000400002c7882 */ /* 0x000fe20000000000 */
[----:B------:R-:W-:Y:S02]  /*12f0*/  USHF.R.U32.HI UR4, URZ, 0x2, UR37 ;  /* 0x000000023f047899 */ /* 0x000fe40008011625 */
[----:B------:R-:W-:Y:S01]  /*1300*/  R2UR UR46, R6 ;  /* 0x00000000062e72ca */ /* 0x000fe200000e0000 */
[----:B------:R-:W-:Y:S01]  /*1310*/  ULOP3.LUT UR45, UR37, 0x3, URZ, 0xc0, !UPT ;  /* 0x00000003252d7892 */ /* 0x000fe2000f8ec03f */
[CC--:B------:R-:W-:Y:S01]  /*1320*/  LEA.HI R0, R4.reuse, R3.reuse, RZ, 0x2 ;  /* 0x0000000304007211 */ /* 0x0c0fe200078f10ff */
[----:B------:R-:W-:Y:S01]  /*1330*/  UISETP.LT.AND UP1, UPT, UR37, 0x1, UPT ;  /* 0x000000012500788c */ /* 0x000fe2000bf21270 */
[----:B------:R-:W-:Y:S01]  /*1340*/  LEA.HI R4, R4, R3, RZ, 0x5 ;  /* 0x0000000304047211 */ /* 0x000fe200078f28ff */
[----:B------:R-:W-:Y:S01]  /*1350*/  ULOP3.LUT UR4, UR4, 0x1, URZ, 0xc0, !UPT ;  /* 0x0000000104047892 */ /* 0x000fe2000f8ec03f */
[--C-:B------:R-:W-:Y:S01]  /*1360*/  SHF.R.S32.HI R152, RZ, 0x2, R0.reuse ;  /* 0x00000002ff987819 */ /* 0x100fe20000011400 */
[----:B------:R-:W-:Y:S01]  /*1370*/  ULDC UR6, c[0x0][0x284] ;  /* 0x0000a10000067ab9 */ /* 0x000fe20000000800 */
[----:B------:R-:W-:Y:S01]  /*1380*/  SHF.R.S32.HI R5, RZ, 0x1f, R0 ;  /* 0x0000001fff057819 */ /* 0x000fe20000011400 */
[----:B------:R-:W-:Y:S01]  /*1390*/  USEL UR45, UR45, URZ, !UP0 ;  /* 0x0000003f2d2d7287 */ /* 0x000fe2000c000000 */
[----:B------:R-:W-:Y:S01]  /*13a0*/  LOP3.LUT R154, R0, 0xfffffffc, RZ, 0xc0, !PT ;  /* 0xfffffffc009a7812 */ /* 0x000fe200078ec0ff */
[----:B------:R-:W-:Y:S01]  /*13b0*/  USEL UR48, UR37, 0x1, UP1 ;  /* 0x0000000125307887 */ /* 0x000fe20008800000 */
[----:B------:R-:W-:Y:S01]  /*13c0*/  LEA.HI R5, R5, R152, RZ, 0x3 ;  /* 0x0000009805057211 */ /* 0x000fe200078f18ff */
[----:B------:R-:W-:Y:S01]  /*13d0*/  USHF.L.U32 UR46, UR46, 0x3, URZ ;  /* 0x000000032e2e7899 */ /* 0x000fe2000800063f */
[----:B------:R-:W-:Y:S01]  /*13e0*/  ISETP.NE.AND P0, PT, R6, RZ, PT ;  /* 0x000000ff0600720c */ /* 0x000fe20003f05270 */
[----:B------:R-:W-:Y:S01]  /*13f0*/  UISETP.EQ.U32.AND UP0, UPT, UR4, 0x1, !UP0 ;  /* 0x000000010400788c */ /* 0x000fe2000c702070 */
[----:B------:R-:W-:Y:S01]  /*1400*/  LOP3.LUT R5, R5, 0xfffffff8, RZ, 0xc0, !PT ;  /* 0xfffffff805057812 */ /* 0x000fe200078ec0ff */
[----:B------:R-:W-:Y:S01]  /*1410*/  IMAD.IADD R154, R3, 0x1, -R154 ;  /* 0x00000001039a7824 */ /* 0x000fe200078e0a9a */
[----:B0-----:R-:W-:Y:S01]  /*1420*/  ULEA UR44, UR5, UR44, 0x18 ;  /* 0x0000002c052c7291 */ /* 0x001fe2000f8ec03f */
[----:B------:R-:W-:Y:S01]  /*1430*/  IMAD.U32 R156, RZ, RZ, UR46 ;  /* 0x0000002eff9c7e24 */ /* 0x000fe2000f8e00ff */
[----:B------:R-:W-:Y:S01]  /*1440*/  SEL R166, RZ, 0x1, P0 ;  /* 0x00000001ffa67807 */ /* 0x000fe20000000000 */
[----:B------:R-:W-:Y:S01]  /*1450*/  IMAD.IADD R152, R152, 0x1, -R5 ;  /* 0x0000000198987824 */ /* 0x000fe200078e0a05 */
[----:B------:R-:W-:Y:S01]  /*1460*/  UIADD3 UR47, UR44, 0x50, URZ ;  /* 0x000000502c2f7890 */ /* 0x000fe2000fffe03f */
[----:B------:R-:W-:Y:S01]  /*1470*/  SHF.R.S32.HI R5, RZ, 0x5, R4 ;  /* 0x00000005ff057819 */ /* 0x000fe20000011404 */
[----:B------:R-:W-:Y:S01]  /*1480*/  ULOP3.LUT UR36, UR42, 0x1, URZ, 0xfc, !UPT ;  /* 0x000000012a247892 */ /* 0x000fe2000f8efc3f */
[C---:B------:R-:W-:Y:S01]  /*1490*/  LOP3.LUT R158, R156.reuse, 0x8, RZ, 0xc0, !PT ;  /* 0x000000089c9e7812 */ /* 0x040fe200078ec0ff */
[----:B------:R-:W-:Y:S01]  /*14a0*/  USHF.L.U32 UR43, UR37, 0x1, URZ ;  /* 0x00000001252b7899 */ /* 0x000fe2000800063f */
[--C-:B------:R-:W-:Y:S01]  /*14b0*/  SHF.R.S32.HI R153, RZ, 0x1f, R152.reuse ;  /* 0x0000001fff997819 */ /* 0x100fe20000011498 */
[C-C-:B------:R-:W-:Y:S01]  /*14c0*/  IMAD R159, R5.reuse, -0x10, -R152.reuse ;  /* 0xfffffff0059f7824 */ /* 0x140fe200078e0a98 */
[----:B------:R-:W-:Y:S01]  /*14d0*/  LOP3.LUT R156, R156, 0x8, RZ, 0xc, !PT ;  /* 0x000000089c9c7812 */ /* 0x000fe200078e0cff */
[----:B------:R-:W-:Y:S01]  /*14e0*/  IMAD.U32 R155, RZ, RZ, UR47 ;  /* 0x0000002fff9b7e24 */ /* 0x000fe2000f8e00ff */
[----:B------:R-:W-:Y:S01]  /*14f0*/  LOP3.LUT R158, R158, 0x18, RZ, 0x3c, !PT ;  /* 0x000000189e9e7812 */ /* 0x000fe200078e3cff */
[----:B------:R-:W-:Y:S01]  /*1500*/  IMAD.WIDE R152, R5, 0x10, R152 ;  /* 0x0000001005987825 */ /* 0x000fe200078e0298 */
[----:B------:R-:W-:-:S02]  /*1510*/  UIADD3 UR48, -UR48, UR37, URZ ;  /* 0x0000002530307290 */ /* 0x000fc4000fffe13f */
[----:B------:R-:W-:Y:S01]  /*1520*/  USEL UR49, URZ, 0x1, !UP0 ;  /* 0x000000013f317887 */ /* 0x000fe2000c000000 */
[----:B------:R-:W-:Y:S02]  /*1530*/  VIADD R157, R155, UR46 ;  /* 0x0000002e9b9d7c36 */ /* 0x000fe40008000000 */
[----:B------:R-:W-:-:S09]  /*1540*/  VIADD R159, R159, UR6 ;  /* 0x000000069f9f7c36 */ /* 0x000fd20008000000 */
.L_x_289:
[----:B------:R-:W-:Y:S01]  /*1550*/  SHF.L.U32 R0, R166, 0x1f, RZ ;  /* 0x0000001fa6007819 */ /* 0x000fe200000006ff */
[----:B------:R-:W-:Y:S02]  /*1560*/  ULDC UR4, c[0x0][0x28c] ;  /* 0x0000a30000047ab9 */ /* 0x000fe40000000800 */
[----:B------:R-:W-:Y:S01]  /*1570*/  ISETP.LT.AND P1, PT, RZ, UR4, PT ;  /* 0x00000004ff007c0c */ /* 0x000fe2000bf21270 */
[----:B------:R-:W0:Y:S02]  /*1580*/  SYNCS.PHASECHK.TRANS64.TRYWAIT P0, [R155+UR46], R0 ;  /* 0x000000009b0075a7 */ /* 0x000e24000800016e */
[----:B0-234-:R-:W-:Y:S10]  /*1590*/  @!P0 BRA `(.L_x_14) ;  /* 0x000000a400148947 */ /* 0x01dff40003800000 */
.L_x_311:
[----:B------:R-:W-:Y:S05]  /*15a0*/  @P1 BRA `(.L_x_15) ;  /* 0x0000000000401947 */ /* 0x000fea0003800000 */
[----:B0-----:R-:W-:Y:S01]  /*15b0*/  MOV R0, 0x0 ;  /* 0x0000000000007802 */ /* 0x001fe20000000f00 */
[----:B------:R-:W-:Y:S01]  /*15c0*/  ULDC.64 UR4, c[0x4][0x68] ;  /* 0x01001a0000047ab9 */ /* 0x000fe20000000a00 */
[----:B------:R-:W-:Y:S01]  /*15d0*/  ULDC.64 UR6, c[0x4][0x8] ;  /* 0x0100020000067ab9 */ /* 0x000fe20000000a00 */
[----:B------:R-:W-:Y:S01]  /*15e0*/  IMAD.U32 R4, RZ, RZ, UR4 ;  /* 0x00000004ff047e24 */ /* 0x000fe2000f8e00ff */
[----:B------:R0:W1:Y:S01]  /*15f0*/  LDC.64 R14, c[0x4][R0] ;  /* 0x01000000000e7b82 */ /* 0x0000620000000a00 */
[----:B------:R-:W-:Y:S01]  /*1600*/  IMAD.U32 R5, RZ, RZ, UR5 ;  /* 0x00000005ff057e24 */ /* 0x000fe2000f8e00ff */
[----:B------:R-:W-:Y:S01]  /*1610*/  ULDC.64 UR4, c[0x4][0x70] ;  /* 0x01001c0000047ab9 */ /* 0x000fe20000000a00 */
[----:B------:R-:W-:Y:S02]  /*1620*/  IMAD.U32 R10, RZ, RZ, UR6 ;  /* 0x00000006ff0a7e24 */ /* 0x000fe4000f8e00ff */
[----:B------:R-:W-:Y:S02]  /*1630*/  IMAD.U32 R6, RZ, RZ, UR4 ;  /* 0x00000004ff067e24 */ /* 0x000fe4000f8e00ff */
[----:B------:R-:W-:-:S02]  /*1640*/  IMAD.U32 R7, RZ, RZ, UR5 ;  /* 0x00000005ff077e24 */ /* 0x000fc4000f8e00ff */
[----:B------:R-:W-:Y:S02]  /*1650*/  IMAD.U32 R11, RZ, RZ, UR7 ;  /* 0x00000007ff0b7e24 */ /* 0x000fe4000f8e00ff */
[----:B------:R-:W-:Y:S02]  /*1660*/  IMAD.MOV.U32 R8, RZ, RZ, 0x1e1 ;  /* 0x000001e1ff087424 */ /* 0x000fe400078e00ff */
[----:B------:R-:W-:Y:S02]  /*1670*/  IMAD.MOV.U32 R12, RZ, RZ, 0x1 ;  /* 0x00000001ff0c7424 */ /* 0x000fe400078e00ff */
[----:B0-----:R-:W-:-:S07]  /*1680*/  IMAD.MOV.U32 R13, RZ, RZ, RZ ;  /* 0x000000ffff0d7224 */ /* 0x001fce00078e00ff */
[----:B------:R-:W-:-:S07]  /*1690*/  LEPC R20, `(.L_x_15) ;  /* 0x000000001014794e */ /* 0x000fce0000000000 */
[----:B-1---5:R-:W-:Y:S05]  /*16a0*/  CALL.ABS.NOINC R14 ;  /* 0x000000000e007343 */ /* 0x022fea0003c00000 */
.L_x_15:
[----:B0-----:R-:W-:-:S05]  /*16b0*/  IMAD.U32 R0, RZ, RZ, UR36 ;  /* 0x00000024ff007e24 */ /* 0x001fca000f8e00ff */
[----:B------:R-:W-:-:S13]  /*16c0*/  ISETP.NE.AND P0, PT, R0, 0x3, PT ;  /* 0x000000030000780c */ /* 0x000fda0003f05270 */
[----:B------:R-:W-:Y:S05]  /*16d0*/  @!P0 BRA `(.L_x_16) ;  /* 0x0000000000048947 */ /* 0x000fea0003800000 */
[----:B------:R-:W-:Y:S01]  /*16e0*/  BPT.TRAP 0x1 ;  /* 0x000000040000795c */ /* 0x000fe20000300000 */
.L_x_16:
[----:B------:R-:W-:Y:S02]  /*16f0*/  IMAD.U32 R3, RZ, RZ, UR45 ;  /* 0x0000002dff037e24 */ /* 0x000fe4000f8e00ff */
[----:B------:R-:W-:-:S03]  /*1700*/  IMAD.U32 R0, RZ, RZ, UR49 ;  /* 0x00000031ff007e24 */ /* 0x000fc6000f8e00ff */
[----:B------:R-:W-:Y:S02]  /*1710*/  LEA R3, R3, UR44, 0x3 ;  /* 0x0000002c03037c11 */ /* 0x000fe4000f8e18ff */
[----:B------:R-:W-:-:S04]  /*1720*/  SHF.L.U32 R0, R0, 0x1f, RZ ;  /* 0x0000001f00007819 */ /* 0x000fc800000006ff */
[----:B------:R0:W1:Y:S01]  /*1730*/  SYNCS.PHASECHK.TRANS64.TRYWAIT P1, [R3+URZ], R0 ;  /* 0x00000000030075a7 */ /* 0x000062000802017f */
[----:B------:R-:W-:Y:S05]  /*1740*/  @!P0 BRA `(.L_x_17) ;  /* 0x0000000000048947 */ /* 0x000fea0003800000 */
[----:B------:R-:W-:Y:S01]  /*1750*/  BPT.TRAP 0x1 ;  /* 0x000000040000795c */ /* 0x000fe20000300000 */
.L_x_17:
[----:B------:R-:W-:-:S05]  /*1760*/  IMAD.U32 R4, RZ, RZ, UR48 ;  /* 0x00000030ff047e24 */ /* 0x000fca000f8e00ff */
[----:B------:R-:W-:Y:S01]  /*1770*/  ISETP.GE.AND P2, PT, R4, 0x1, PT ;  /* 0x000000010400780c */ /* 0x000fe20003f46270 */
[----:B-1----:R-:W-:-:S12]  /*1780*/  @P1 BRA `(.L_x_18) ;  /* 0x0000000000081947 */ /* 0x002fd80003800000 */
[----:B------:R-:W1:Y:S02]  /*1790*/  SYNCS.PHASECHK.TRANS64.TRYWAIT P1, [R3+URZ], R0 ;  /* 0x00000000030075a7 */ /* 0x000e64000802017f */
[----:B-1----:R-:W-:Y:S05]  /*17a0*/  @!P1 BRA `(.L_x_19) ;  /* 0x000000a000a49947 */ /* 0x002fea0003800000 */
.L_x_18:
[----:B------:R-:W-:Y:S05]  /*17b0*/  WARPSYNC.ALL ;  /* 0x0000000000007948 */ /* 0x000fea0003800000 */
[----:B------:R-:W-:Y:S01]  /*17c0*/  UIADD3 UR4, UR44, 0x180, URZ ;  /* 0x000001802c047890 */ /* 0x000fe2000fffe03f */
[----:B------:R-:W-:Y:S01]  /*17d0*/  WARPGROUP.ARRIVE ;  /* 0x00000000000079c5 */ /* 0x000fe20000000000 */
[----:B------:R-:W-:Y:S02]  /*17e0*/  UIADD3 UR5, UR44, 0x10180, URZ ;  /* 0x000101802c057890 */ /* 0x000fe4000fffe03f */
[----:B------:R-:W-:Y:S02]  /*17f0*/  USHF.R.U32.HI UR4, URZ, 0x4, UR4 ;  /* 0x000000043f047899 */ /* 0x000fe40008011604 */
[----:B------:R-:W-:-:S02]  /*1800*/  USHF.R.U32.HI UR5, URZ, 0x4, UR5 ;  /* 0x000000043f057899 */ /* 0x000fc40008011605 */
[----:B------:R-:W-:Y:S02]  /*1810*/  ULOP3.LUT UR4, UR4, 0x3fff, URZ, 0xc0, !UPT ;  /* 0x00003fff04047892 */ /* 0x000fe4000f8ec03f */
[----:B------:R-:W-:Y:S02]  /*1820*/  ULOP3.LUT UR5, UR5, 0x3fff, URZ, 0xc0, !UPT ;  /* 0x00003fff05057892 */ /* 0x000fe4000f8ec03f */
[----:B------:R-:W-:Y:S02]  /*1830*/  ULOP3.LUT UR8, UR4, 0x10000, URZ, 0xfc, !UPT ;  /* 0x0001000004087892 */ /* 0x000fe4000f8efc3f */
[----:B------:R-:W-:Y:S02]  /*1840*/  ULOP3.LUT UR9, UR5, 0x10000, URZ, 0xfc, !UPT ;  /* 0x0001000005097892 */ /* 0x000fe4000f8efc3f */
[----:B------:R-:W-:Y:S02]  /*1850*/  ULEA UR11, UR45, UR8, 0xa ;  /* 0x000000082d0b7291 */ /* 0x000fe4000f8e503f */
[----:B------:R-:W-:Y:S01]  /*1860*/  ULEA UR10, UR45, UR9, 0xc ;  /* 0x000000092d0a7291 */ /* 0x000fe2000f8e603f */
[----:B------:R-:W-:Y:S01]  /*1870*/  UMOV UR5, 0x40000040 ;  /* 0x4000004000057882 */ /* 0x000fe20000000000 */
[----:B------:R-:W-:-:S03]  /*1880*/  UMOV UR7, 0x40000040 ;  /* 0x4000004000077882 */ /* 0x000fc60000000000 */
[----:B------:R-:W-:Y:S02]  /*1890*/  UMOV UR4, UR11 ;  /* 0x0000000b00047c82 */ /* 0x000fe40008000000 */
[----:B------:R-:W-:Y:S02]  /*18a0*/  UMOV UR6, UR10 ;  /* 0x0000000a00067c82 */ /* 0x000fe40008000000 */
[----:B------:R-:W-:Y:S01]  /*18b0*/  HGMMA.64x256x16.F32.BF16 R24, gdesc[UR4], RZ, !UPT, gsb0 ;  /* 0x03e00000041879f0 */ /* 0x000fe2000c0018ff */
[----:B------:R-:W-:Y:S02]  /*18c0*/  UIADD3 UR4, UR11, 0x2, URZ ;  /* 0x000000020b047890 */ /* 0x000fe4000fffe03f */
[----:B------:R-:W-:Y:S01]  /*18d0*/  UIADD3 UR6, UR10, 0x2, URZ ;  /* 0x000000020a067890 */ /* 0x000fe2000fffe03f */
[----:B------:R-:W-:Y:S01]  /*18e0*/  UMOV UR5, 0x40000040 ;  /* 0x4000004000057882 */ /* 0x000fe20000000000 */
[----:B------:R-:W-:Y:S01]  /*18f0*/  UMOV UR7, 0x40000040 ;  /* 0x4000004000077882 */ /* 0x000fe20000000000 */
[----:B------:R-:W-:-:S02]  /*1900*/  WARPGROUP.DEPBAR.LE gsb0, 0x0 ;  /* 0x00008000000079c5 */ /* 0x000fc40000010000 */
[----:B------:R-:W-:-:S15]  /*1910*/  WARPGROUP.ARRIVE ;  /* 0x00000000000079c5 */ /* 0x000fde0000000000 */
[----:B------:R-:W-:-:S05]  /*1920*/  NOP ;  /* 0x0000000000007918 */ /* 0x000fca0000000000 */
[----:B------:R-:W-:Y:S01]  /*1930*/  HGMMA.64x256x16.F32.BF16 R24, gdesc[UR4], R24, gsb0 ;  /* 0x03e00000041879f0 */ /* 0x000fe20008001818 */
[----:B------:R-:W-:Y:S02]  /*1940*/  UIADD3 UR4, UR11, 0x4, URZ ;  /* 0x000000040b047890 */ /* 0x000fe4000fffe03f */
[----:B------:R-:W-:Y:S01]  /*1950*/  UIADD3 UR6, UR10, 0x4, URZ ;  /* 0x000000040a067890 */ /* 0x000fe2000fffe03f */
[----:B------:R-:W-:Y:S01]  /*1960*/  UMOV UR5, 0x40000040 ;  /* 0x4000004000057882 */ /* 0x000fe20000000000 */
[----:B------:R-:W-:Y:S01]  /*1970*/  UMOV UR7, 0x40000040 ;  /* 0x4000004000077882 */ /* 0x000fe20000000000 */
[----:B------:R-:W-:Y:S02]  /*1980*/  WARPGROUP.DEPBAR.LE gsb0, 0x0 ;  /* 0x00008000000079c5 */ /* 0x000fe40000010000 */
        /* <DEDUP_REMOVED lines=42> */
[----:B------:R-:W-:Y:S03]  /*1c30*/  HGMMA.64x256x16.F32.BF16 R24, gdesc[UR4], R24, gsb0 ;  /* 0x03e00000041879f0 */ /* 0x000fe60008001818 */
[----:B------:R-:W-:Y:S02]  /*1c40*/  WARPGROUP.DEPBAR.LE gsb0, 0x0 ;  /* 0x00008000000079c5 */ /* 0x000fe40000010000 */
[----:B------:R-:W-:Y:S05]  /*1c50*/  @!P2 BRA `(.L_x_20) ;  /* 0x0000000400a0a947 */ /* 0x000fea0003800000 */
[----:B------:R-:W-:Y:S01]  /*1c60*/  UIADD3 UR10, UR45, 0x1, URZ ;  /* 0x000000012d0a7890 */ /* 0x000fe2000fffe03f */
[----:B01----:R-:W-:Y:S01]  /*1c70*/  IMAD.U32 R0, RZ, RZ, UR48 ;  /* 0x00000030ff007e24 */ /* 0x003fe2000f8e00ff */
[----:B------:R-:W-:Y:S02]  /*1c80*/  UMOV UR11, UR45 ;  /* 0x0000002d000b7c82 */ /* 0x000fe40008000000 */
[----:B------:R-:W-:-:S04]  /*1c90*/  UISETP.NE.AND UP0, UPT, UR10, 0x4, UPT ;  /* 0x000000040a00788c */ /* 0x000fc8000bf05270 */
[----:B------:R-:W-:Y:S02]  /*1ca0*/  USEL UR4, URZ, 0x1, UP0 ;  /* 0x000000013f047887 */ /* 0x000fe40008000000 */
[----:B------:R-:W-:Y:S02]  /*1cb0*/  USEL UR10, UR10, URZ, UP0 ;  /* 0x0000003f0a0a7287 */ /* 0x000fe40008000000 */
[----:B------:R-:W-:-:S06]  /*1cc0*/  ULOP3.LUT UR4, UR49, UR4, URZ, 0x3c, !UPT ;  /* 0x0000000431047292 */ /* 0x000fcc000f8e3c3f */
[----:B------:R-:W-:-:S07]  /*1cd0*/  IMAD.U32 R5, RZ, RZ, UR4 ;  /* 0x00000004ff057e24 */ /* 0x000fce000f8e00ff */
.L_x_27:
[----:B01----:R-:W-:Y:S05]  /*1ce0*/  @!P0 BRA `(.L_x_21) ;  /* 0x0000000000048947 */ /* 0x003fea0003800000 */
[----:B------:R-:W-:Y:S01]  /*1cf0*/  BPT.TRAP 0x1 ;  /* 0x000000040000795c */ /* 0x000fe20000300000 */
.L_x_21:
[----:B------:R-:W-:Y:S01]  /*1d00*/  ULEA UR4, UR10, UR44, 0x3 ;  /* 0x0000002c0a047291 */ /* 0x000fe2000f8e183f */
[----:B------:R-:W-:-:S08]  /*1d10*/  SHF.L.U32 R3, R5, 0x1f, RZ ;  /* 0x0000001f05037819 */ /* 0x000fd000000006ff */
[----:B------:R0:W1:Y:S01]  /*1d20*/  SYNCS.PHASECHK.TRANS64.TRYWAIT P1, [UR4], R3 ;  /* 0x00000003ff0075a7 */ /* 0x0000620008020144 */
[----:B------:R-:W-:Y:S05]  /*1d30*/  @!P0 BRA `(.L_x_22) ;  /* 0x0000000000048947 */ /* 0x000fea0003800000 */
[----:B------:R-:W-:Y:S01]  /*1d40*/  BPT.TRAP 0x1 ;  /* 0x000000040000795c */ /* 0x000fe20000300000 */
.L_x_22:
[----:B-1----:R-:W-:Y:S05]  /*1d50*/  @P1 BRA `(.L_x_23) ;  /* 0x0000000000081947 */ /* 0x002fea0003800000 */
[----:B------:R-:W1:Y:S02]  /*1d60*/  SYNCS.PHASECHK.TRANS64.TRYWAIT P1, [UR4], R3 ;  /* 0x00000003ff0075a7 */ /* 0x000e640008020144 */
[----:B-1----:R-:W-:Y:S05]  /*1d70*/  @!P1 BRA `(.L_x_24) ;  /* 0x0000009c00449947 */ /* 0x002fea0003800000 */
.L_x_23:
[----:B------:R-:W-:Y:S01]  /*1d80*/  ULEA UR13, UR10, UR8, 0xa ;  /* 0x000000080a0d7291 */ /* 0x000fe2000f8e503f */
[----:B------:R-:W-:Y:S01]  /*1d90*/  WARPGROUP.ARRIVE ;  /* 0x00000000000079c5 */ /* 0x000fe20000000000 */
[----:B------:R-:W-:Y:S01]  /*1da0*/  ULEA UR12, UR10, UR9, 0xc ;  /* 0x000000090a0c7291 */ /* 0x000fe2000f8e603f */
[----:B------:R-:W-:Y:S01]  /*1db0*/  UMOV UR5, 0x40000040 ;  /* 0x4000004000057882 */ /* 0x000fe20000000000 */
[----:B------:R-:W-:-:S03]  /*1dc0*/  UMOV UR7, 0x40000040 ;  /* 0x4000004000077882 */ /* 0x000fc60000000000 */
[----:B------:R-:W-:Y:S02]  /*1dd0*/  UMOV UR4, UR13 ;  /* 0x0000000d00047c82 */ /* 0x000fe40008000000 */
[----:B------:R-:W-:Y:S02]  /*1de0*/  UMOV UR6, UR12 ;  /* 0x0000000c00067c82 */ /* 0x000fe40008000000 */
[----:B------:R-:W-:Y:S01]  /*1df0*/  HGMMA.64x256x16.F32.BF16 R24, gdesc[UR4], R24, gsb0 ;  /* 0x03e00000041879f0 */ /* 0x000fe20008001818 */
        /* <DEDUP_REMOVED lines=58> */
[----:B------:R-:W-:Y:S01]  /*21a0*/  BPT.TRAP 0x1 ;  /* 0x000000040000795c */ /* 0x000fe20000300000 */
.L_x_25:
[----:B------:R-:W-:Y:S02]  /*21b0*/  UISETP.GT.U32.AND UP0, UPT, UR42, 0x1, UPT ;  /* 0x000000012a00788c */ /* 0x000fe4000bf04070 */
[----:B------:R-:W-:-:S04]  /*21c0*/  ULEA UR4, UR11, UR44, 0x3 ;  /* 0x0000002c0b047291 */ /* 0x000fc8000f8e183f */
[----:B------:R-:W-:Y:S01]  /*21d0*/  UIADD3 UR4, UR4, 0x20, URZ ;  /* 0x0000002004047890 */ /* 0x000fe2000fffe03f */
[----:B------:R-:W-:-:S03]  /*21e0*/  PLOP3.LUT P1, PT, PT, PT, UP0, 0x80, 0x0 ;  /* 0x000000000000781c */ /* 0x000fc60003f2f008 */
[----:B------:R-:W-:-:S09]  /*21f0*/  UPRMT UR4, URZ, 0x654, UR4 ;  /* 0x000006543f047896 */ /* 0x000fd20008000004 */
[----:B------:R-:W-:Y:S01]  /*2200*/  SYNCS.ARRIVE.TRANS64.RED.A1T0 RZ, [UR4], RZ ;  /* 0x000000ffffff79a7 */ /* 0x000fe20008100404 */
[----:B------:R-:W-:Y:S05]  /*2210*/  @P1 BRA `(.L_x_26) ;  /* 0x0000000000041947 */ /* 0x000fea0003800000 */
[----:B------:R-:W-:Y:S01]  /*2220*/  BPT.TRAP 0x1 ;  /* 0x000000040000795c */ /* 0x000fe20000300000 */
.L_x_26:
[----:B------:R-:W-:Y:S01]  /*2230*/  UIADD3 UR10, UR10, 0x1, URZ ;  /* 0x000000010a0a7890 */ /* 0x000fe2000fffe03f */
[C---:B------:R-:W-:Y:S01]  /*2240*/  ISETP.GT.AND P1, PT, R0.reuse, 0x1, PT ;  /* 0x000000010000780c */ /* 0x040fe20003f24270 */
[----:B------:R-:W-:Y:S01]  /*2250*/  UIADD3 UR11, UR11, 0x1, URZ ;  /* 0x000000010b0b7890 */ /* 0x000fe2000fffe03f */
[----:B------:R-:W-:Y:S01]  /*2260*/  VIADD R0, R0, 0xffffffff ;  /* 0xffffffff00007836 */ /* 0x000fe20000000000 */
[----:B------:R-:W-:Y:S02]  /*2270*/  UISETP.NE.AND UP0, UPT, UR10, 0x4, UPT ;  /* 0x000000040a00788c */ /* 0x000fe4000bf05270 */
[----:B------:R-:W-:Y:S02]  /*2280*/  UISETP.NE.AND UP1, UPT, UR11, 0x4, UPT ;  /* 0x000000040b00788c */ /* 0x000fe4000bf25270 */
[----:B------:R-:W-:Y:S02]  /*2290*/  USEL UR4, URZ, 0x1, UP0 ;  /* 0x000000013f047887 */ /* 0x000fe40008000000 */
[----:B------:R-:W-:-:S02]  /*22a0*/  USEL UR10, UR10, URZ, UP0 ;  /* 0x0000003f0a0a7287 */ /* 0x000fc40008000000 */
[----:B------:R-:W-:Y:S02]  /*22b0*/  USEL UR11, UR11, URZ, UP1 ;  /* 0x0000003f0b0b7287 */ /* 0x000fe40008800000 */
[----:B------:R-:W-:Y:S01]  /*22c0*/  LOP3.LUT R5, R5, UR4, RZ, 0x3c, !PT ;  /* 0x0000000405057c12 */ /* 0x000fe2000f8e3cff */
[----:B------:R-:W-:Y:S09]  /*22d0*/  @P1 BRA `(.L_x_27) ;  /* 0xfffffff800801947 */ /* 0x000ff2000383ffff */
.L_x_20:
[----:B01----:R-:W0:Y:S01]  /*22e0*/  LDC R0, c[0x0][0x28c] ;  /* 0x0000a300ff007b82 */ /* 0x003e220000000800 */
[----:B------:R1:W-:Y:S01]  /*22f0*/  SYNCS.ARRIVE.TRANS64.A1T0 RZ, [R156+UR47], RZ ;  /* 0x000000ff9cff79a7 */ /* 0x0003e2000810002f */
[----:B0-----:R-:W-:-:S13]  /*2300*/  ISETP.GE.AND P1, PT, R0, 0x1, PT ;  /* 0x000000010000780c */ /* 0x001fda0003f26270 */
[----:B-1----:R-:W-:Y:S05]  /*2310*/  @!P1 BRA `(.L_x_28) ;  /* 0x0000000000309947 */ /* 0x002fea0003800000 */
[----:B------:R-:W-:Y:S05]  /*2320*/  @!P0 BRA `(.L_x_29) ;  /* 0x0000000000048947 */ /* 0x000fea0003800000 */
[----:B------:R-:W-:Y:S01]  /*2330*/  BPT.TRAP 0x1 ;  /* 0x000000040000795c */ /* 0x000fe20000300000 */
.L_x_29:
[----:B------:R-:W-:Y:S02]  /*2340*/  UIADD3 UR4, UR48, UR45, URZ ;  /* 0x0000002d30047290 */ /* 0x000fe4000fffe03f */
[----:B------:R-:W-:Y:S02]  /*2350*/  UISETP.GT.U32.AND UP0, UPT, UR42, 0x1, UPT ;  /* 0x000000012a00788c */ /* 0x000fe4000bf04070 */
[----:B------:R-:W-:-:S04]  /*2360*/  USHF.L.U32 UR4, UR4, 0x3, URZ ;  /* 0x0000000304047899 */ /* 0x000fc8000800063f */
[----:B------:R-:W-:Y:S01]  /*2370*/  ULOP3.LUT UR4, UR4, 0x18, URZ, 0xc0, !UPT ;  /* 0x0000001804047892 */ /* 0x000fe2000f8ec03f */
[----:B------:R-:W-:-:S03]  /*2380*/  PLOP3.LUT P0, PT, PT, PT, UP0, 0x80, 0x0 ;  /* 0x000000000000781c */ /* 0x000fc60003f0f008 */
[----:B------:R-:W-:-:S04]  /*2390*/  UIADD3 UR4, UR44, 0x20, UR4 ;  /* 0x000000202c047890 */ /* 0x000fc8000fffe004 */
[----:B------:R-:W-:-:S09]  /*23a0*/  UPRMT UR4, URZ, 0x654, UR4 ;  /* 0x000006543f047896 */ /* 0x000fd20008000004 */
[----:B------:R-:W-:Y:S01]  /*23b0*/  SYNCS.ARRIVE.TRANS64.RED.A1T0 RZ, [UR4], RZ ;  /* 0x000000ffffff79a7 */ /* 0x000fe20008100404 */
[----:B------:R-:W-:Y:S05]  /*23c0*/  @P0 BRA `(.L_x_28) ;  /* 0x0000000000040947 */ /* 0x000fea0003800000 */
[----:B------:R-:W-:Y:S01]  /*23d0*/  BPT.TRAP 0x1 ;  /* 0x000000040000795c */ /* 0x000fe20000300000 */
.L_x_28:
[----:B------:R-:W-:Y:S01]  /*23e0*/  SHF.L.U32 R0, R166, 0x1f, RZ ;  /* 0x0000001fa6007819 */ /* 0x000fe200000006ff */
[----:B------:R-:W-:Y:S01]  /*23f0*/  UIADD3 UR45, UR43, UR45, URZ ;  /* 0x0000002d2b2d7290 */ /* 0x000fe2000fffe03f */
[----:B------:R-:W0:Y:S01]  /*2400*/  LDC R7, c[0x0][0x288] ;  /* 0x0000a200ff077b82 */ /* 0x000e220000000800 */
[----:B------:R-:W-:Y:S02]  /*2410*/  IMAD.SHL.U32 R12, R154, 0x2, RZ ;  /* 0x000000029a0c7824 */ /* 0x000fe400078e00ff */
[----:B------:R-:W-:Y:S02]  /*2420*/  USHF.R.U32.HI UR4, URZ, 0x2, UR45 ;  /* 0x000000023f047899 */ /* 0x000fe4000801162d */
[----:B------:R-:W-:Y:S01]  /*2430*/  UISETP.GT.U32.AND UP0, UPT, UR45, 0x3, UPT ;  /* 0x000000032d00788c */ /* 0x000fe2000bf04070 */
[----:B------:R-:W-:Y:S01]  /*2440*/  SHF.R.S32.HI R13, RZ, 0x1f, R12 ;  /* 0x0000001fff0d7819 */ /* 0x000fe2000001140c */
[----:B------:R-:W-:Y:S01]  /*2450*/  ULOP3.LUT UR4, UR4, 0x1, URZ, 0xc0, !UPT ;  /* 0x0000000104047892 */ /* 0x000fe2000f8ec03f */
[----:B------:R-:W1:Y:S01]  /*2460*/  SYNCS.PHASECHK.TRANS64.TRYWAIT P0, [R155+UR46+0x10], R0 ;  /* 0x000010009b0075a7 */ /* 0x000e62000800016e */
[----:B------:R-:W-:-:S02]  /*2470*/  UISETP.LT.U32.AND UP0, UPT, UR43, 0x4, UP0 ;  /* 0x000000042b00788c */ /* 0x000fc40008701070 */
[----:B------:R-:W-:Y:S02]  /*2480*/  UISETP.NE.U32.AND UP1, UPT, UR4, 0x1, UPT ;  /* 0x000000010400788c */ /* 0x000fe4000bf25070 */
[----:B------:R-:W-:Y:S02]  /*2490*/  USEL UR5, URZ, 0x1, !UP0 ;  /* 0x000000013f057887 */ /* 0x000fe4000c000000 */
[----:B------:R-:W-:Y:S02]  /*24a0*/  UISETP.GT.U32.AND UP1, UPT, UR43, 0x3, !UP1 ;  /* 0x000000032b00788c */ /* 0x000fe4000cf24070 */
[----:B------:R-:W-:Y:S02]  /*24b0*/  ULOP3.LUT UR45, UR45, 0x3, URZ, 0xc0, !UPT ;  /* 0x000000032d2d7892 */ /* 0x000fe4000f8ec03f */
[----:B------:R-:W-:-:S04]  /*24c0*/  USEL UR4, URZ, 0x1, !UP1 ;  /* 0x000000013f047887 */ /* 0x000fc8000c800000 */
[----:B------:R-:W-:Y:S01]  /*24d0*/  ULOP3.LUT UR49, UR4, UR49, UR5, 0x96, !UPT ;  /* 0x0000003104317292 */ /* 0x000fe2000f8e9605 */
[----:B01----:R-:W-:Y:S11]  /*24e0*/  @!P0 BRA `(.L_x_30) ;  /* 0x0000009400808947 */ /* 0x003ff60003800000 */
.L_x_312:
[----:B------:R-:W-:Y:S01]  /*24f0*/  IMAD.SHL.U32 R6, R18, 0x40, RZ ;  /* 0x0000004012067824 */ /* 0x000fe200078e00ff */
[----:B------:R-:W-:Y:S01]  /*2500*/  ULDC UR6, c[0x0][0x284] ;  /* 0x0000a10000067ab9 */ /* 0x000fe20000000800 */
[----:B------:R-:W-:Y:S01]  /*2510*/  IMAD.SHL.U32 R14, R2, 0x100, RZ ;  /* 0x00000100020e7824 */ /* 0x000fe200078e00ff */
[----:B------:R-:W-:Y:S01]  /*2520*/  SHF.R.S32.HI R163, RZ, 0x1f, R19 ;  /* 0x0000001fffa37819 */ /* 0x000fe20000011413 */
[----:B------:R-:W-:Y:S01]  /*2530*/  ULDC.64 UR4, c[0x0][0x5d0] ;  /* 0x0001740000047ab9 */ /* 0x000fe20000000a00 */
[----:B------:R-:W-:Y:S01]  /*2540*/  ISETP.GE.AND P0, PT, R6, UR6, PT ;  /* 0x0000000606007c0c */ /* 0x000fe2000bf06270 */
[----:B------:R-:W-:Y:S01]  /*2550*/  IMAD.WIDE.U32 R2, R19, UR4, R12 ;  /* 0x0000000413027c25 */ /* 0x000fe2000f8e000c */
[----:B------:R-:W-:Y:S02]  /*2560*/  SHF.R.S32.HI R15, RZ, 0x1f, R14 ;  /* 0x0000001fff0f7819 */ /* 0x000fe4000001140e */
[C---:B------:R-:W-:Y:S01]  /*2570*/  ISETP.GE.OR P0, PT, R14.reuse, R7, P0 ;  /* 0x000000070e00720c */ /* 0x040fe20000706670 */
[----:B0-----:R-:W-:Y:S01]  /*2580*/  IMAD R0, R163, UR4, RZ ;  /* 0x00000004a3007c24 */ /* 0x001fe2000f8e02ff */
[----:B------:R-:W-:-:S03]  /*2590*/  IADD3 R4, P1, R14, R2, RZ ;  /* 0x000000020e047210 */ /* 0x000fc60007f3e0ff */
[----:B------:R-:W-:-:S05]  /*25a0*/  IMAD R5, R19, UR5, R0 ;  /* 0x0000000513057c24 */ /* 0x000fca000f8e0200 */
[----:B------:R-:W-:-:S03]  /*25b0*/  IADD3.X R5, R15, R3, R5, P1, !PT ;  /* 0x000000030f057210 */ /* 0x000fc60000ffe405 */
[----:B------:R-:W-:Y:S05]  /*25c0*/  @P0 BRA `(.L_x_31) ;  /* 0x0000007c00100947 */ /* 0x000fea0003800000 */
[----:B------:R-:W0:Y:S01]  /*25d0*/  LDC.64 R10, c[0x0][0x5c8] ;  /* 0x00017200ff0a7b82 */ /* 0x000e220000000a00 */
[----:B-----5:R-:W-:Y:S01]  /*25e0*/  FSETP.NEU.AND P0, PT, R22, RZ, PT ;  /* 0x000000ff1600720b */ /* 0x020fe20003f0d000 */
[----:B------:R-:W-:Y:S01]  /*25f0*/  IMAD R3, R154, -0x2, R7 ;  /* 0xfffffffe9a037824 */ /* 0x000fe200078e0207 */
[----:B------:R-:W-:Y:S01]  /*2600*/  BSSY B0, `(.L_x_31) ;  /* 0x00007c0000007945 */ /* 0x000fe20003800000 */
[----:B------:R-:W-:-:S04]  /*2610*/  IMAD.WIDE R160, R18, 0x40, R152 ;  /* 0x0000004012a07825 */ /* 0x000fc800078e0298 */
[----:B------:R-:W-:Y:S02]  /*2620*/  IMAD.IADD R0, R3, 0x1, -R14 ;  /* 0x0000000103007824 */ /* 0x000fe400078e0a0e */
[----:B------:R-:W-:-:S03]  /*2630*/  IMAD.IADD R2, R159, 0x1, -R6 ;  /* 0x000000019f027824 */ /* 0x000fc600078e0a06 */
[----:B------:R-:W-:-:S04]  /*2640*/  ISETP.GT.AND P2, PT, R0, RZ, PT ;  /* 0x000000ff0000720c */ /* 0x000fc80003f44270 */
[----:B------:R-:W-:Y:S01]  /*2650*/  ISETP.GT.AND P1, PT, R2, RZ, P2 ;  /* 0x000000ff0200720c */ /* 0x000fe20001724270 */
[-C--:B0-----:R-:W-:Y:S02]  /*2660*/  IMAD R3, R161, R10.reuse, RZ ;  /* 0x0000000aa1037224 */ /* 0x081fe400078e02ff */
[----:B------:R-:W-:-:S04]  /*2670*/  IMAD.WIDE.U32 R168, R160, R10, R4 ;  /* 0x0000000aa0a87225 */ /* 0x000fc800078e0004 */
[----:B------:R-:W-:-:S04]  /*2680*/  IMAD R3, R160, R11, R3 ;  /* 0x0000000ba0037224 */ /* 0x000fc800078e0203 */
[----:B------:R-:W-:Y:S01]  /*2690*/  IMAD.IADD R173, R169, 0x1, R3 ;  /* 0x00000001a9ad7824 */ /* 0x000fe200078e0203 */
[----:B------:R-:W-:Y:S06]  /*26a0*/  @!P0 BRA `(.L_x_32) ;  /* 0x00000054009c8947 */ /* 0x000fec0003800000 */
[----:B------:R-:W0:Y:S01]  /*26b0*/  LDC.64 R20, c[0x0][0x5b8] ;  /* 0x00016e00ff147b82 */ /* 0x000e220000000a00 */
[----:B------:R-:W-:-:S07]  /*26c0*/  ULDC.64 UR4, c[0x0][0x5c0] ;  /* 0x0001700000047ab9 */ /* 0x000fce0000000a00 */
[----:B------:R-:W1:Y:S08]  /*26d0*/  LDC.64 R170, c[0x0][0x5b0] ;  /* 0x00016c00ffaa7b82 */ /* 0x000e700000000a00 */
[----:B------:R-:W2:Y:S01]  /*26e0*/  LDC.64 R8, c[0x0][0x5a8] ;  /* 0x00016a00ff087b82 */ /* 0x000ea20000000a00 */
[-C--:B0-----:R-:W-:Y:S02]  /*26f0*/  IMAD R6, R163, R20.reuse, RZ ;  /* 0x00000014a3067224 */ /* 0x081fe400078e02ff */
[----:B------:R-:W-:-:S04]  /*2700*/  IMAD.WIDE.U32 R4, R19, R20, R12 ;  /* 0x0000001413047225 */ /* 0x000fc800078e000c */
[----:B------:R-:W-:Y:S01]  /*2710*/  IMAD R167, R19, R21, R6 ;  /* 0x0000001513a77224 */ /* 0x000fe200078e0206 */
[----:B------:R-:W-:Y:S01]  /*2720*/  IADD3 R162, P0, R14, R4, RZ ;  /* 0x000000040ea27210 */ /* 0x000fe20007f1e0ff */
[----:B-1----:R-:W-:-:S03]  /*2730*/  IMAD R3, R161, R170, RZ ;  /* 0x000000aaa1037224 */ /* 0x002fc600078e02ff */
[----:B------:R-:W-:Y:S01]  /*2740*/  IADD3.X R163, R15, R5, R167, P0, !PT ;  /* 0x000000050fa37210 */ /* 0x000fe200007fe4a7 */
[C---:B------:R-:W-:Y:S02]  /*2750*/  IMAD R169, R160.reuse, R171, R3 ;  /* 0x000000aba0a97224 */ /* 0x040fe400078e0203 */
[----:B------:R-:W-:-:S04]  /*2760*/  IMAD.WIDE.U32 R4, R160, R170, R162 ;  /* 0x000000aaa0047225 */ /* 0x000fc800078e00a2 */
[----:B------:R-:W-:Y:S01]  /*2770*/  IMAD.IADD R3, R5, 0x1, R169 ;  /* 0x0000000105037824 */ /* 0x000fe200078e02a9 */
[----:B--2---:R-:W-:-:S04]  /*2780*/  LEA R6, P0, R4, R8, 0x1 ;  /* 0x0000000804067211 */ /* 0x004fc800078008ff */
[----:B------:R-:W-:-:S05]  /*2790*/  LEA.HI.X R7, R4, R9, R3, 0x1, P0 ;  /* 0x0000000904077211 */ /* 0x000fca00000f0c03 */
[----:B------:R0:W2:Y:S01]  /*27a0*/  @P1 LDG.E.LTC128B.U16 R3, desc[UR50][R6.64] ;  /* 0x0000003206031981 */ /* 0x0000a2000c1e1520 */
[----:B------:R-:W-:Y:S01]  /*27b0*/  IMAD.WIDE.U32 R4, R160, R170, R14 ;  /* 0x000000aaa0047225 */ /* 0x000fe200078e000e */
[----:B------:R-:W-:Y:S02]  /*27c0*/  BSSY B1, `(.L_x_33) ;  /* 0x0000014000017945 */ /* 0x000fe40003800000 */
[----:B------:R-:W-:-:S04]  /*27d0*/  IADD3 R164, P0, R12, R4, RZ ;  /* 0x000000040ca47210 */ /* 0x000fc80007f1e0ff */
[----:B------:R-:W-:Y:S02]  /*27e0*/  IADD3.X R165, R13, R169, R5, P0, !PT ;  /* 0x000000a90da57210 */ /* 0x000fe400007fe405 */
[----:B------:R-:W-:Y:S01]  /*27f0*/  LEA R4, P0, R168, UR4, 0x1 ;  /* 0x00000004a8047c11 */ /* 0x000fe2000f8008ff */
[----:B------:R-:W-:-:S03]  /*2800*/  IMAD.WIDE.U32 R164, R19, R20, R164 ;  /* 0x0000001413a47225 */ /* 0x000fc600078e00a4 */
[----:B------:R-:W-:Y:S02]  /*2810*/  LEA.HI.X R5, R168, UR5, R173, 0x1, P0 ;  /* 0x00000005a8057c11 */ /* 0x000fe400080f0cad */
[----:B------:R-:W-:Y:S01]  /*2820*/  ISETP.GT.AND P0, PT, R0, 0x1, PT ;  /* 0x000000010000780c */ /* 0x000fe20003f04270 */
[----:B0-----:R-:W-:Y:S01]  /*2830*/  IMAD.IADD R7, R167, 0x1, R165 ;  /* 0x00000001a7077824 */ /* 0x001fe200078e02a5 */
[----:B------:R-:W-:Y:S02]  /*2840*/  LEA R6, P4, R164, R8, 0x1 ;  /* 0x00000008a4067211 */ /* 0x000fe400078808ff */
[----:B------:R-:W-:Y:S02]  /*2850*/  ISETP.GT.AND P3, PT, R2, RZ, P0 ;  /* 0x000000ff0200720c */ /* 0x000fe40000764270 */
[----:B------:R-:W-:Y:S01]  /*2860*/  LEA.HI.X R7, R164, R9, R7, 0x1, P4 ;  /* 0x00000009a4077211 */ /* 0x000fe200020f0c07 */
[C---:B------:R-:W-:Y:S01]  /*2870*/  IMAD.SHL.U32 R164, R170.reuse, 0x8, RZ ;  /* 0x00000008aaa47824 */ /* 0x040fe200078e00ff */
[----:B------:R-:W-:Y:S01]  /*2880*/  SHF.L.U64.HI R165, R170, 0x3, R171 ;  /* 0x00000003aaa57819 */ /* 0x000fe200000102ab */
[----:B--2---:R-:W-:-:S04]  /*2890*/  IMAD.U32 R21, R3, 0x10000, RZ ;  /* 0x0001000003157824 */ /* 0x004fc800078e00ff */
[----:B------:R-:W-:-:S04]  /*28a0*/  FMUL R21, R21, R22 ;  /* 0x0000001615157220 */ /* 0x000fc80000400000 */
[----:B------:R-:W-:-:S05]  /*28b0*/  FFMA R21, R24, R23, R21 ;  /* 0x0000001718157223 */ /* 0x000fca0000000015 */
[----:B------:R-:W-:-:S05]  /*28c0*/  F2FP.BF16.F32.PACK_AB R21, RZ, R21 ;  /* 0x00000015ff15723e */ /* 0x000fca00000010ff */
[----:B------:R0:W-:Y:S01]  /*28d0*/  @P1 STG.E.U16 desc[UR50][R4.64], R21 ;  /* 0x0000001504001986 */ /* 0x0001e2000c101532 */
[----:B------:R-:W-:Y:S05]  /*28e0*/  @!P3 BRA `(.L_x_34) ;  /* 0x000000000004b947 */ /* 0x000fea0003800000 */
[----:B------:R1:W5:Y:S02]  /*28f0*/  LDG.E.LTC128B.U16 R3, desc[UR50][R6.64+0x2] ;  /* 0x0000023206037981 */ /* 0x000364000c1e1520 */
.L_x_34:
[----:B------:R-:W-:Y:S05]  /*2900*/  BSYNC B1 ;  /* 0x0000000000017941 */ /* 0x000fea0003800000 */
.L_x_33:
[----:B0----5:R-:W-:Y:S01]  /*2910*/  IMAD.U32 R21, R3, 0x10000, RZ ;  /* 0x0001000003157824 */ /* 0x021fe200078e00ff */
[----:B------:R-:W-:Y:S01]  /*2920*/  ISETP.GT.AND P2, PT, R2, 0x8, P2 ;  /* 0x000000080200780c */ /* 0x000fe20001744270 */
[----:B------:R-:W-:-:S04]  /*2930*/  IMAD.WIDE.U32 R164, R160, R170, R164 ;  /* 0x000000aaa0a47225 */ /* 0x000fc800078e00a4 */
[----:B------:R-:W-:Y:S01]  /*2940*/  FMUL R18, R21, R22 ;  /* 0x0000001615127220 */ /* 0x000fe20000400000 */
[----:B------:R-:W-:Y:S01]  /*2950*/  IMAD.IADD R169, R169, 0x1, R165 ;  /* 0x00000001a9a97824 */ /* 0x000fe200078e02a5 */
[----:B------:R-:W-:Y:S02]  /*2960*/  IADD3 R21, P1, R162, R164, RZ ;  /* 0x000000a4a2157210 */ /* 0x000fe40007f3e0ff */
[----:B------:R-:W-:-:S03]  /*2970*/  FFMA R18, R25, R23, R18 ;  /* 0x0000001719127223 */ /* 0x000fc60000000012 */
[----:B------:R-:W-:Y:S01]  /*2980*/  IMAD.X R162, R169, 0x1, R163, P1 ;  /* 0x00000001a9a27824 */ /* 0x000fe200008e06a3 */
[C---:B------:R-:W-:Y:S02]  /*2990*/  LEA R24, P1, R21.reuse, R8, 0x1 ;  /* 0x0000000815187211 */ /* 0x040fe400078208ff */
[----:B------:R-:W-:Y:S02]  /*29a0*/  F2FP.BF16.F32.PACK_AB R18, RZ, R18 ;  /* 0x00000012ff12723e */ /* 0x000fe400000010ff */
[----:B------:R-:W-:Y:S02]  /*29b0*/  LEA.HI.X R25, R21, R9, R162, 0x1, P1 ;  /* 0x0000000915197211 */ /* 0x000fe400008f0ca2 */
[----:B------:R-:W-:Y:S02]  /*29c0*/  PRMT R21, R18, 0x7610, R21 ;  /* 0x0000761012157816 */ /* 0x000fe40000000015 */
[----:B------:R-:W-:-:S03]  /*29d0*/  PRMT R18, R3, 0x7610, R18 ;  /* 0x0000761003127816 */ /* 0x000fc60000000012 */
[----:B------:R0:W-:Y:S04]  /*29e0*/  @P3 STG.E.U16 desc[UR50][R4.64+0x2], R21 ;  /* 0x0000021504003986 */ /* 0x0001e8000c101532 */
[----:B------:R-:W2:Y:S01]  /*29f0*/  @P2 LDG.E.LTC128B.U16 R18, desc[UR50][R24.64] ;  /* 0x0000003218122981 */ /* 0x000ea2000c1e1520 */
[----:B------:R-:W-:Y:S01]  /*2a00*/  IADD3 R12, P1, P3, R12, R164, R14 ;  /* 0x000000a40c0c7210 */ /* 0x000fe20007b3e00e */
[----:B------:R-:W-:Y:S01]  /*2a10*/  BSSY B1, `(.L_x_35) ;  /* 0x0000011000017945 */ /* 0x000fe20003800000 */
[C---:B------:R-:W-:Y:S02]  /*2a20*/  SHF.L.U64.HI R11, R10.reuse, 0x4, R11 ;  /* 0x000000040a0b7819 */ /* 0x040fe4000001020b */
[----:B------:R-:W-:Y:S02]  /*2a30*/  IADD3.X R13, R13, R169, R15, P1, P3 ;  /* 0x000000a90d0d7210 */ /* 0x000fe40000fe640f */
[----:B------:R-:W-:-:S02]  /*2a40*/  LEA R10, P1, R10, R4, 0x4 ;  /* 0x000000040a0a7211 */ /* 0x000fc400078220ff */
[----:B------:R-:W-:Y:S01]  /*2a50*/  ISETP.GT.AND P0, PT, R2, 0x8, P0 ;  /* 0x000000080200780c */ /* 0x000fe20000704270 */
[----:B0-----:R-:W-:-:S04]  /*2a60*/  IMAD.WIDE.U32 R20, R19, R20, R12 ;  /* 0x0000001413147225 */ /* 0x001fc800078e000c */
[----:B------:R-:W-:Y:S01]  /*2a70*/  IMAD.X R11, R11, 0x1, R5, P1 ;  /* 0x000000010b0b7824 */ /* 0x000fe200008e0605 */
[----:B------:R-:W-:Y:S01]  /*2a80*/  LEA R8, P3, R20, R8, 0x1 ;  /* 0x0000000814087211 */ /* 0x000fe200078608ff */
[----:B------:R-:W-:-:S05]  /*2a90*/  IMAD.IADD R12, R167, 0x1, R21 ;  /* 0x00000001a70c7824 */ /* 0x000fca00078e0215 */
[----:B------:R-:W-:Y:S01]  /*2aa0*/  LEA.HI.X R9, R20, R9, R12, 0x1, P3 ;  /* 0x0000000914097211 */ /* 0x000fe200018f0c0c */
[----:B--2---:R-:W-:-:S04]  /*2ab0*/  IMAD.U32 R3, R18, 0x10000, RZ ;  /* 0x0001000012037824 */ /* 0x004fc800078e00ff */
[----:B------:R-:W-:-:S04]  /*2ac0*/  FMUL R3, R3, R22 ;  /* 0x0000001603037220 */ /* 0x000fc80000400000 */
[----:B------:R-:W-:-:S05]  /*2ad0*/  FFMA R3, R26, R23, R3 ;  /* 0x000000171a037223 */ /* 0x000fca0000000003 */
[----:B------:R-:W-:-:S05]  /*2ae0*/  F2FP.BF16.F32.PACK_AB R3, RZ, R3 ;  /* 0x00000003ff03723e */ /* 0x000fca00000010ff */
[----:B------:R0:W-:Y:S01]  /*2af0*/  @P2 STG.E.U16 desc[UR50][R10.64], R3 ;  /* 0x000000030a002986 */ /* 0x0001e2000c101532 */
[----:B------:R-:W-:Y:S05]  /*2b00*/  @!P0 BRA `(.L_x_36) ;  /* 0x0000000000048947 */ /* 0x000fea0003800000 */
[----:B------:R2:W5:Y:S02]  /*2b10*/  LDG.E.LTC128B.U16 R18, desc[UR50][R8.64+0x2] ;  /* 0x0000023208127981 */ /* 0x000564000c1e1520 */
.L_x_36:
[----:B------:R-:W-:Y:S05]  /*2b20*/  BSYNC B1 ;  /* 0x0000000000017941 */ /* 0x000fea0003800000 */
.L_x_35:
[----:B0----5:R-:W-:Y:S01]  /*2b30*/  IMAD.U32 R3, R18, 0x10000, RZ ;  /* 0x0001000012037824 */ /* 0x021fe200078e00ff */
[----:B------:R-:W-:Y:S01]  /*2b40*/  ISETP.GT.AND P1, PT, R0, 0x8, PT ;  /* 0x000000080000780c */ /* 0x000fe20003f24270 */
[----:B------:R-:W-:Y:S02]  /*2b50*/  BSSY B1, `(.L_x_37) ;  /* 0x0000008000017945 */ /* 0x000fe40003800000 */
[----:B------:R-:W-:Y:S01]  /*2b60*/  FMUL R12, R3, R22 ;  /* 0x00000016030c7220 */ /* 0x000fe20000400000 */
[----:B------:R-:W-:-:S03]  /*2b70*/  ISETP.GT.AND P2, PT, R2, RZ, P1 ;  /* 0x000000ff0200720c */ /* 0x000fc60000f44270 */
[----:B------:R-:W-:-:S05]  /*2b80*/  FFMA R12, R27, R23, R12 ;  /* 0x000000171b0c7223 */ /* 0x000fca000000000c */
[----:B------:R-:W-:-:S05]  /*2b90*/  F2FP.BF16.F32.PACK_AB R12, RZ, R12 ;  /* 0x0000000cff0c723e */ /* 0x000fca00000010ff */
[----:B------:R0:W-:Y:S01]  /*2ba0*/  @P0 STG.E.U16 desc[UR50][R10.64+0x2], R12 ;  /* 0x0000020c0a000986 */ /* 0x0001e2000c101532 */
[----:B------:R-:W-:Y:S05]  /*2bb0*/  @!P2 BRA `(.L_x_38) ;  /* 0x000000000004a947 */ /* 0x000fea0003800000 */
[----:B------:R3:W5:Y:S02]  /*2bc0*/  LDG.E.LTC128B.U16 R18, desc[UR50][R6.64+0x10] ;  /* 0x0000103206127981 */ /* 0x000764000c1e1520 */
.L_x_38:
[----:B------:R-:W-:Y:S05]  /*2bd0*/  BSYNC B1 ;  /* 0x0000000000017941 */ /* 0x000fea0003800000 */
.L_x_37:
[----:B-----5:R-:W-:Y:S01]  /*2be0*/  IMAD.U32 R3, R18, 0x10000, RZ ;  /* 0x0001000012037824 */ /* 0x020fe200078e00ff */
        /* <DEDUP_REMOVED lines=9> */
.L_x_40:
[----:B------:R-:W-:Y:S05]  /*2c80*/  BSYNC B1 ;  /* 0x0000000000017941 */ /* 0x000fea0003800000 */
.L_x_39:
[----:B----45:R-:W-:Y:S01]  /*2c90*/  IMAD.U32 R3, R18, 0x10000, RZ ;  /* 0x0001000012037824 */ /* 0x030fe200078e00ff */
[----:B------:R-:W-:Y:S01]  /*2ca0*/  ISETP.GT.AND P1, PT, R2, 0x8, P1 ;  /* 0x000000080200780c */ /* 0x000fe20000f24270 */
[----:B------:R-:W-:Y:S02]  /*2cb0*/  BSSY B1, `(.L_x_41) ;  /* 0x0000007000017945 */ /* 0x000fe40003800000 */
[----:B0-----:R-:W-:-:S04]  /*2cc0*/  FMUL R12, R3, R22 ;  /* 0x00000016030c7220 */ /* 0x001fc80000400000 */
[----:B------:R-:W-:-:S05]  /*2cd0*/  FFMA R12, R29, R23, R12 ;  /* 0x000000171d0c7223 */ /* 0x000fca000000000c */
[----:B------:R-:W-:-:S05]  /*2ce0*/  F2FP.BF16.F32.PACK_AB R12, RZ, R12 ;  /* 0x0000000cff0c723e */ /* 0x000fca00000010ff */
[----:B------:R0:W-:Y:S01]  /*2cf0*/  @P3 STG.E.U16 desc[UR50][R4.64+0x12], R12 ;  /* 0x0000120c04003986 */ /* 0x0001e2000c101532 */
[----:B------:R-:W-:Y:S05]  /*2d00*/  @!P1 BRA `(.L_x_42) ;  /* 0x0000000000049947 */ /* 0x000fea0003800000 */
[----:B------:R4:W5:Y:S02]  /*2d10*/  LDG.E.LTC128B.U16 R18, desc[UR50][R8.64+0x10] ;  /* 0x0000103208127981 */ /* 0x000964000c1e1520 */
.L_x_42:
[----:B------:R-:W-:Y:S05]  /*2d20*/  BSYNC B1 ;  /* 0x0000000000017941 */ /* 0x000fea0003800000 */
.L_x_41:
[----:B-----5:R-:W-:Y:S01]  /*2d30*/  IMAD.U32 R3, R18, 0x10000, RZ ;  /* 0x0001000012037824 */ /* 0x020fe200078e00ff */
[----:B------:R-:W-:Y:S01]  /*2d40*/  ISETP.GT.AND P0, PT, R2, 0x8, P0 ;  /* 0x000000080200780c */ /* 0x000fe20000704270 */
[----:B------:R-:W-:Y:S02]  /*2d50*/  BSSY B1, `(.L_x_43) ;  /* 0x0000007000017945 */ /* 0x000fe40003800000 */
[----:B------:R-:W-:-:S04]  /*2d60*/  FMUL R3, R3, R22 ;  /* 0x0000001603037220 */ /* 0x000fc80000400000 */
[----:B------:R-:W-:-:S05]  /*2d70*/  FFMA R3, R30, R23, R3 ;  /* 0x000000171e037223 */ /* 0x000fca0000000003 */
[----:B------:R-:W-:-:S05]  /*2d80*/  F2FP.BF16.F32.PACK_AB R3, RZ, R3 ;  /* 0x00000003ff03723e */ /* 0x000fca00000010ff */
[----:B------:R0:W-:Y:S01]  /*2d90*/  @P1 STG.E.U16 desc[UR50][R10.64+0x10], R3 ;  /* 0x000010030a001986 */ /* 0x0001e2000c101532 */
[----:B------:R-:W-:Y:S05]  /*2da0*/  @!P0 BRA `(.L_x_44) ;  /* 0x0000000000048947 */ /* 0x000fea0003800000 */
[----:B------:R0:W5:Y:S02]  /*2db0*/  LDG.E.LTC128B.U16 R18, desc[UR50][R8.64+0x12] ;  /* 0x0000123208127981 */ /* 0x000164000c1e1520 */
.L_x_44:
[----:B------:R-:W-:Y:S05]  /*2dc0*/  BSYNC B1 ;  /* 0x0000000000017941 */ /* 0x000fea0003800000 */
.L_x_43:
        /* <DEDUP_REMOVED lines=10> */
.L_x_46:
[----:B------:R-:W-:Y:S05]  /*2e70*/  BSYNC B1 ;  /* 0x0000000000017941 */ /* 0x000fea0003800000 */
.L_x_45:
        /* <DEDUP_REMOVED lines=10> */
.L_x_48:
[----:B------:R-:W-:Y:S05]  /*2f20*/  BSYNC B1 ;  /* 0x0000000000017941 */ /* 0x000fea0003800000 */
.L_x_47:
[----:B0----5:R-:W-:Y:S01]  /*2f30*/  IMAD.U32 R3, R18, 0x10000, RZ ;  /* 0x0001000012037824 */ /* 0x021fe200078e00ff */
        /* <DEDUP_REMOVED lines=8> */
.L_x_50:
[----:B------:R-:W-:Y:S05]  /*2fc0*/  BSYNC B1 ;  /* 0x0000000000017941 */ /* 0x000fea0003800000 */
.L_x_49:
        /* <DEDUP_REMOVED lines=9> */
.L_x_52:
[----:B------:R-:W-:Y:S05]  /*3060*/  BSYNC B1 ;  /* 0x0000000000017941 */ /* 0x000fea0003800000 */
.L_x_51:
        /* <DEDUP_REMOVED lines=10> */
.L_x_54:
[----:B------:R-:W-:Y:S05]  /*3110*/  BSYNC B1 ;  /* 0x0000000000017941 */ /* 0x000fea0003800000 */
.L_x_53:
        /* <DEDUP_REMOVED lines=10> */
.L_x_56:
[----:B------:R-:W-:Y:S05]  /*31c0*/  BSYNC B1 ;  /* 0x0000000000017941 */ /* 0x000fea0003800000 */
.L_x_55:
        /* <DEDUP_REMOVED lines=9> */
.L_x_58:
[----:B------:R-:W-:Y:S05]  /*3260*/  BSYNC B1 ;  /* 0x0000000000017941 */ /* 0x000fea0003800000 */
.L_x_57:
        /* <DEDUP_REMOVED lines=9> */
.L_x_60:
[----:B------:R-:W-:Y:S05]  /*3300*/  BSYNC B1 ;  /* 0x0000000000017941 */ /* 0x000fea0003800000 */
.L_x_59:
        /* <DEDUP_REMOVED lines=10> */
.L_x_62:
[----:B------:R-:W-:Y:S05]  /*33b0*/  BSYNC B1 ;  /* 0x0000000000017941 */ /* 0x000fea0003800000 */
.L_x_61:
        /* <DEDUP_REMOVED lines=10> */
.L_x_64:
[----:B------:R-:W-:Y:S05]  /*3460*/  BSYNC B1 ;  /* 0x0000000000017941 */ /* 0x000fea0003800000 */
.L_x_63:
        /* <DEDUP_REMOVED lines=9> */
.L_x_66:
[----:B------:R-:W-:Y:S05]  /*3500*/  BSYNC B1 ;  /* 0x0000000000017941 */ /* 0x000fea0003800000 */
.L_x_65:
        /* <DEDUP_REMOVED lines=9> */
.L_x_68:
[----:B------:R-:W-:Y:S05]  /*35a0*/  BSYNC B1 ;  /* 0x0000000000017941 */ /* 0x000fea0003800000 */
.L_x_67:
        /* <DEDUP_REMOVED lines=10> */
.L_x_70:
[----:B------:R-:W-:Y:S05]  /*3650*/  BSYNC B1 ;  /* 0x0000000000017941 */ /* 0x000fea0003800000 */
.L_x_69:
        /* <DEDUP_REMOVED lines=10> */
.L_x_72:
[----:B------:R-:W-:Y:S05]  /*3700*/  BSYNC B1 ;  /* 0x0000000000017941 */ /* 0x000fea0003800000 */
.L_x_71:
        /* <DEDUP_REMOVED lines=9> */
.L_x_74:
[----:B------:R-:W-:Y:S05]  /*37a0*/  BSYNC B1 ;  /* 0x0000000000017941 */ /* 0x000fea0003800000 */
.L_x_73:
        /* <DEDUP_REMOVED lines=9> */
.L_x_76:
[----:B------:R-:W-:Y:S05]  /*3840*/  BSYNC B1 ;  /* 0x0000000000017941 */ /* 0x000fea0003800000 */
.L_x_75:
        /* <DEDUP_REMOVED lines=10> */
.L_x_78:
[----:B------:R-:W-:Y:S05]  /*38f0*/  BSYNC B1 ;  /* 0x0000000000017941 */ /* 0x000fea0003800000 */
.L_x_77:
        /* <DEDUP_REMOVED lines=10> */
.L_x_80:
[----:B------:R-:W-:Y:S05]  /*39a0*/  BSYNC B1 ;  /* 0x0000000000017941 */ /* 0x000fea0003800000 */
.L_x_79:
        /* <DEDUP_REMOVED lines=9> */
.L_x_82:
[----:B------:R-:W-:Y:S05]  /*3a40*/  BSYNC B1 ;  /* 0x0000000000017941 */ /* 0x000fea0003800000 */
.L_x_81:
        /* <DEDUP_REMOVED lines=9> */
.L_x_84:
[----:B------:R-:W-:Y:S05]  /*3ae0*/  BSYNC B1 ;  /* 0x0000000000017941 */ /* 0x000fea0003800000 */
.L_x_83:
        /* <DEDUP_REMOVED lines=10> */
.L_x_86:
[----:B------:R-:W-:Y:S05]  /*3b90*/  BSYNC B1 ;  /* 0x0000000000017941 */ /* 0x000fea0003800000 */
.L_x_85:
        /* <DEDUP_REMOVED lines=10> */
.L_x_88:
[----:B------:R-:W-:Y:S05]  /*3c40*/  BSYNC B1 ;  /* 0x0000000000017941 */ /* 0x000fea0003800000 */
.L_x_87:
        /* <DEDUP_REMOVED lines=9> */
.L_x_90:
[----:B------:R-:W-:Y:S05]  /*3ce0*/  BSYNC B1 ;  /* 0x0000000000017941 */ /* 0x000fea0003800000 */
.L_x_89:
        /* <DEDUP_REMOVED lines=9> */
.L_x_92:
[----:B------:R-:W-:Y:S05]  /*3d80*/  BSYNC B1 ;  /* 0x0000000000017941 */ /* 0x000fea0003800000 */
.L_x_91:
        /* <DEDUP_REMOVED lines=10> */
.L_x_94:
[----:B------:R-:W-:Y:S05]  /*3e30*/  BSYNC B1 ;  /* 0x0000000000017941 */ /* 0x000fea0003800000 */
.L_x_93:
        /* <DEDUP_REMOVED lines=10> */
.L_x_96:
[----:B------:R-:W-:Y:S05]  /*3ee0*/  BSYNC B1 ;  /* 0x0000000000017941 */ /* 0x000fea0003800000 */
.L_x_95:
        /* <DEDUP_REMOVED lines=9> */
.L_x_98:
[----:B------:R-:W-:Y:S05]  /*3f80*/  BSYNC B1 ;  /* 0x0000000000017941 */ /* 0x000fea0003800000 */
.L_x_97:
        /* <DEDUP_REMOVED lines=9> */
.L_x_100:
[----:B------:R-:W-:Y:S05]  /*4020*/  BSYNC B1 ;  /* 0x0000000000017941 */ /* 0x000fea0003800000 */
.L_x_99:
        /* <DEDUP_REMOVED lines=10> */
.L_x_102:
[----:B------:R-:W-:Y:S05]  /*40d0*/  BSYNC B1 ;  /* 0x0000000000017941 */ /* 0x000fea0003800000 */
.L_x_101:
        /* <DEDUP_REMOVED lines=10> */
.L_x_104:
[----:B------:R-:W-:Y:S05]  /*4180*/  BSYNC B1 ;  /* 0x0000000000017941 */ /* 0x000fea0003800000 */
.L_x_103:
        /* <DEDUP_REMOVED lines=9> */
.L_x_106:
[----:B------:R-:W-:Y:S05]  /*4220*/  BSYNC B1 ;  /* 0x0000000000017941 */ /* 0x000fea0003800000 */
.L_x_105:
        /* <DEDUP_REMOVED lines=9> */
.L_x_108:
[----:B------:R-:W-:Y:S05]  /*42c0*/  BSYNC B1 ;  /* 0x0000000000017941 */ /* 0x000fea0003800000 */
.L_x_107:
        /* <DEDUP_REMOVED lines=10> */
.L_x_110:
[----:B------:R-:W-:Y:S05]  /*4370*/  BSYNC B1 ;  /* 0x0000000000017941 */ /* 0x000fea0003800000 */
.L_x_109:
        /* <DEDUP_REMOVED lines=10> */
.L_x_112:
[----:B------:R-:W-:Y:S05]  /*4420*/  BSYNC B1 ;  /* 0x0000000000017941 */ /* 0x000fea0003800000 */
.L_x_111:
        /* <DEDUP_REMOVED lines=9> */
.L_x_114:
[----:B------:R-:W-:Y:S05]  /*44c0*/  BSYNC B1 ;  /* 0x0000000000017941 */ /* 0x000fea0003800000 */
.L_x_113:
        /* <DEDUP_REMOVED lines=9> */
.L_x_116:
[----:B------:R-:W-:Y:S05]  /*4560*/  BSYNC B1 ;  /* 0x0000000000017941 */ /* 0x000fea0003800000 */
.L_x_115:
        /* <DEDUP_REMOVED lines=10> */
.L_x_118:
[----:B------:R-:W-:Y:S05]  /*4610*/  BSYNC B1 ;  /* 0x0000000000017941 */ /* 0x000fea0003800000 */
.L_x_117:
        /* <DEDUP_REMOVED lines=10> */
.L_x_120:
[----:B------:R-:W-:Y:S05]  /*46c0*/  BSYNC B1 ;  /* 0x0000000000017941 */ /* 0x000fea0003800000 */
.L_x_119:
        /* <DEDUP_REMOVED lines=9> */
.L_x_122:
[----:B------:R-:W-:Y:S05]  /*4760*/  BSYNC B1 ;  /* 0x0000000000017941 */ /* 0x000fea0003800000 */
.L_x_121:
        /* <DEDUP_REMOVED lines=9> */
.L_x_124:
[----:B------:R-:W-:Y:S05]  /*4800*/  BSYNC B1 ;  /* 0x0000000000017941 */ /* 0x000fea0003800000 */
.L_x_123:
        /* <DEDUP_REMOVED lines=10> */
.L_x_126:
[----:B------:R-:W-:Y:S05]  /*48b0*/  BSYNC B1 ;  /* 0x0000000000017941 */ /* 0x000fea0003800000 */
.L_x_125:
        /* <DEDUP_REMOVED lines=10> */
.L_x_128:
[----:B------:R-:W-:Y:S05]  /*4960*/  BSYNC B1 ;  /* 0x0000000000017941 */ /* 0x000fea0003800000 */
.L_x_127:
        /* <DEDUP_REMOVED lines=9> */
.L_x_130:
[----:B------:R-:W-:Y:S05]  /*4a00*/  BSYNC B1 ;  /* 0x0000000000017941 */ /* 0x000fea0003800000 */
.L_x_129:
        /* <DEDUP_REMOVED lines=9> */
.L_x_132:
[----:B------:R-:W-:Y:S05]  /*4aa0*/  BSYNC B1 ;  /* 0x0000000000017941 */ /* 0x000fea0003800000 */
.L_x_131:
        /* <DEDUP_REMOVED lines=10> */
.L_x_134:
[----:B------:R-:W-:Y:S05]  /*4b50*/  BSYNC B1 ;  /* 0x0000000000017941 */ /* 0x000fea0003800000 */
.L_x_133:
        /* <DEDUP_REMOVED lines=10> */
.L_x_136:
[----:B------:R-:W-:Y:S05]  /*4c00*/  BSYNC B1 ;  /* 0x0000000000017941 */ /* 0x000fea0003800000 */
.L_x_135:
        /* <DEDUP_REMOVED lines=9> */
.L_x_138:
[----:B------:R-:W-:Y:S05]  /*4ca0*/  BSYNC B1 ;  /* 0x0000000000017941 */ /* 0x000fea0003800000 */
.L_x_137:
        /* <DEDUP_REMOVED lines=9> */
.L_x_140:
[----:B------:R-:W-:Y:S05]  /*4d40*/  BSYNC B1 ;  /* 0x0000000000017941 */ /* 0x000fea0003800000 */
.L_x_139:
        /* <DEDUP_REMOVED lines=10> */
.L_x_142:
[----:B------:R-:W-:Y:S05]  /*4df0*/  BSYNC B1 ;  /* 0x0000000000017941 */ /* 0x000fea0003800000 */
.L_x_141:
        /* <DEDUP_REMOVED lines=10> */
.L_x_144:
[----:B------:R-:W-:Y:S05]  /*4ea0*/  BSYNC B1 ;  /* 0x0000000000017941 */ /* 0x000fea0003800000 */
.L_x_143:
        /* <DEDUP_REMOVED lines=9> */
.L_x_146:
[----:B------:R-:W-:Y:S05]  /*4f40*/  BSYNC B1 ;  /* 0x0000000000017941 */ /* 0x000fea0003800000 */
.L_x_145:
        /* <DEDUP_REMOVED lines=9> */
.L_x_148:
[----:B------:R-:W-:Y:S05]  /*4fe0*/  BSYNC B1 ;  /* 0x0000000000017941 */ /* 0x000fea0003800000 */
.L_x_147:
        /* <DEDUP_REMOVED lines=10> */
.L_x_150:
[----:B------:R-:W-:Y:S05]  /*5090*/  BSYNC B1 ;  /* 0x0000000000017941 */ /* 0x000fea0003800000 */
.L_x_149:
        /* <DEDUP_REMOVED lines=10> */
.L_x_152:
[----:B------:R-:W-:Y:S05]  /*5140*/  BSYNC B1 ;  /* 0x0000000000017941 */ /* 0x000fea0003800000 */
.L_x_151:
        /* <DEDUP_REMOVED lines=9> */
.L_x_154:
[----:B------:R-:W-:Y:S05]  /*51e0*/  BSYNC B1 ;  /* 0x0000000000017941 */ /* 0x000fea0003800000 */
.L_x_153:
        /* <DEDUP_REMOVED lines=9> */
.L_x_156:
[----:B------:R-:W-:Y:S05]  /*5280*/  BSYNC B1 ;  /* 0x0000000000017941 */ /* 0x000fea0003800000 */
.L_x_155:
        /* <DEDUP_REMOVED lines=10> */
.L_x_158:
[----:B------:R-:W-:Y:S05]  /*5330*/  BSYNC B1 ;  /* 0x0000000000017941 */ /* 0x000fea0003800000 */
.L_x_157:
        /* <DEDUP_REMOVED lines=10> */
.L_x_160:
[----:B------:R-:W-:Y:S05]  /*53e0*/  BSYNC B1 ;  /* 0x0000000000017941 */ /* 0x000fea0003800000 */
.L_x_159:
        /* <DEDUP_REMOVED lines=9> */
.L_x_162:
[----:B------:R-:W-:Y:S05]  /*5480*/  BSYNC B1 ;  /* 0x0000000000017941 */ /* 0x000fea0003800000 */
.L_x_161:
        /* <DEDUP_REMOVED lines=9> */
.L_x_164:
[----:B------:R-:W-:Y:S05]  /*5520*/  BSYNC B1 ;  /* 0x0000000000017941 */ /* 0x000fea0003800000 */
.L_x_163:
        /* <DEDUP_REMOVED lines=10> */
.L_x_166:
[----:B------:R-:W-:Y:S05]  /*55d0*/  BSYNC B1 ;  /* 0x0000000000017941 */ /* 0x000fea0003800000 */
.L_x_165:
        /* <DEDUP_REMOVED lines=10> */
.L_x_168:
[----:B------:R-:W-:Y:S05]  /*5680*/  BSYNC B1 ;  /* 0x0000000000017941 */ /* 0x000fea0003800000 */
.L_x_167:
        /* <DEDUP_REMOVED lines=9> */
.L_x_170:
[----:B------:R-:W-:Y:S05]  /*5720*/  BSYNC B1 ;  /* 0x0000000000017941 */ /* 0x000fea0003800000 */
.L_x_169:
        /* <DEDUP_REMOVED lines=9> */
.L_x_172:
[----:B------:R-:W-:Y:S05]  /*57c0*/  BSYNC B1 ;  /* 0x0000000000017941 */ /* 0x000fea0003800000 */
.L_x_171:
        /* <DEDUP_REMOVED lines=10> */
.L_x_174:
[----:B------:R-:W-:Y:S05]  /*5870*/  BSYNC B1 ;  /* 0x0000000000017941 */ /* 0x000fea0003800000 */
.L_x_173:
        /* <DEDUP_REMOVED lines=10> */
.L_x_176:
[----:B------:R-:W-:Y:S05]  /*5920*/  BSYNC B1 ;  /* 0x0000000000017941 */ /* 0x000fea0003800000 */
.L_x_175:
        /* <DEDUP_REMOVED lines=9> */
.L_x_178:
[----:B------:R-:W-:Y:S05]  /*59c0*/  BSYNC B1 ;  /* 0x0000000000017941 */ /* 0x000fea0003800000 */
.L_x_177:
        /* <DEDUP_REMOVED lines=9> */
.L_x_180:
[----:B------:R-:W-:Y:S05]  /*5a60*/  BSYNC B1 ;  /* 0x0000000000017941 */ /* 0x000fea0003800000 */
.L_x_179:
        /* <DEDUP_REMOVED lines=10> */
.L_x_182:
[----:B------:R-:W-:Y:S05]  /*5b10*/  BSYNC B1 ;  /* 0x0000000000017941 */ /* 0x000fea0003800000 */
.L_x_181:
        /* <DEDUP_REMOVED lines=10> */
.L_x_184:
[----:B------:R-:W-:Y:S05]  /*5bc0*/  BSYNC B1 ;  /* 0x0000000000017941 */ /* 0x000fea0003800000 */
.L_x_183:
        /* <DEDUP_REMOVED lines=9> */
.L_x_186:
[----:B------:R-:W-:Y:S05]  /*5c60*/  BSYNC B1 ;  /* 0x0000000000017941 */ /* 0x000fea0003800000 */
.L_x_185:
        /* <DEDUP_REMOVED lines=9> */
.L_x_188:
[----:B------:R-:W-:Y:S05]  /*5d00*/  BSYNC B1 ;  /* 0x0000000000017941 */ /* 0x000fea0003800000 */
.L_x_187:
        /* <DEDUP_REMOVED lines=10> */
.L_x_190:
[----:B------:R-:W-:Y:S05]  /*5db0*/  BSYNC B1 ;  /* 0x0000000000017941 */ /* 0x000fea0003800000 */
.L_x_189:
        /* <DEDUP_REMOVED lines=10> */
.L_x_192:
[----:B------:R-:W-:Y:S05]  /*5e60*/  BSYNC B1 ;  /* 0x0000000000017941 */ /* 0x000fea0003800000 */
.L_x_191:
        /* <DEDUP_REMOVED lines=9> */
.L_x_194:
[----:B------:R-:W-:Y:S05]  /*5f00*/  BSYNC B1 ;  /* 0x0000000000017941 */ /* 0x000fea0003800000 */
.L_x_193:
        /* <DEDUP_REMOVED lines=9> */
.L_x_196:
[----:B------:R-:W-:Y:S05]  /*5fa0*/  BSYNC B1 ;  /* 0x0000000000017941 */ /* 0x000fea0003800000 */
.L_x_195:
        /* <DEDUP_REMOVED lines=10> */
.L_x_198:
[----:B------:R-:W-:Y:S05]  /*6050*/  BSYNC B1 ;  /* 0x0000000000017941 */ /* 0x000fea0003800000 */
.L_x_197:
        /* <DEDUP_REMOVED lines=10> */
.L_x_200:
[----:B------:R-:W-:Y:S05]  /*6100*/  BSYNC B1 ;  /* 0x0000000000017941 */ /* 0x000fea0003800000 */
.L_x_199:
        /* <DEDUP_REMOVED lines=9> */
.L_x_202:
[----:B------:R-:W-:Y:S05]  /*61a0*/  BSYNC B1 ;  /* 0x0000000000017941 */ /* 0x000fea0003800000 */
.L_x_201:
        /* <DEDUP_REMOVED lines=9> */
.L_x_204:
[----:B------:R-:W-:Y:S05]  /*6240*/  BSYNC B1 ;  /* 0x0000000000017941 */ /* 0x000fea0003800000 */
.L_x_203:
        /* <DEDUP_REMOVED lines=10> */
.L_x_206:
[----:B------:R-:W-:Y:S05]  /*62f0*/  BSYNC B1 ;  /* 0x0000000000017941 */ /* 0x000fea0003800000 */
.L_x_205:
        /* <DEDUP_REMOVED lines=10> */
.L_x_208:
[----:B------:R-:W-:Y:S05]  /*63a0*/  BSYNC B1 ;  /* 0x0000000000017941 */ /* 0x000fea0003800000 */
.L_x_207:
        /* <DEDUP_REMOVED lines=9> */
.L_x_210:
[----:B------:R-:W-:Y:S05]  /*6440*/  BSYNC B1 ;  /* 0x0000000000017941 */ /* 0x000fea0003800000 */
.L_x_209:
        /* <DEDUP_REMOVED lines=9> */
.L_x_212:
[----:B------:R-:W-:Y:S05]  /*64e0*/  BSYNC B1 ;  /* 0x0000000000017941 */ /* 0x000fea0003800000 */
.L_x_211:
        /* <DEDUP_REMOVED lines=10> */
.L_x_214:
[----:B------:R-:W-:Y:S05]  /*6590*/  BSYNC B1 ;  /* 0x0000000000017941 */ /* 0x000fea0003800000 */
.L_x_213:
        /* <DEDUP_REMOVED lines=10> */
.L_x_216:
[----:B------:R-:W-:Y:S05]  /*6640*/  BSYNC B1 ;  /* 0x0000000000017941 */ /* 0x000fea0003800000 */
.L_x_215:
        /* <DEDUP_REMOVED lines=9> */
.L_x_218:
[----:B------:R-:W-:Y:S05]  /*66e0*/  BSYNC B1 ;  /* 0x0000000000017941 */ /* 0x000fea0003800000 */
.L_x_217:
        /* <DEDUP_REMOVED lines=9> */
.L_x_220:
[----:B------:R-:W-:Y:S05]  /*6780*/  BSYNC B1 ;  /* 0x0000000000017941 */ /* 0x000fea0003800000 */
.L_x_219:
        /* <DEDUP_REMOVED lines=10> */
.L_x_222:
[----:B------:R-:W-:Y:S05]  /*6830*/  BSYNC B1 ;  /* 0x0000000000017941 */ /* 0x000fea0003800000 */
.L_x_221:
        /* <DEDUP_REMOVED lines=10> */
.L_x_224:
[----:B------:R-:W-:Y:S05]  /*68e0*/  BSYNC B1 ;  /* 0x0000000000017941 */ /* 0x000fea0003800000 */
.L_x_223:
        /* <DEDUP_REMOVED lines=9> */
.L_x_226:
[----:B------:R-:W-:Y:S05]  /*6980*/  BSYNC B1 ;  /* 0x0000000000017941 */ /* 0x000fea0003800000 */
.L_x_225:
        /* <DEDUP_REMOVED lines=9> */
.L_x_228:
[----:B------:R-:W-:Y:S05]  /*6a20*/  BSYNC B1 ;  /* 0x0000000000017941 */ /* 0x000fea0003800000 */
.L_x_227:
        /* <DEDUP_REMOVED lines=10> */
.L_x_230:
[----:B------:R-:W-:Y:S05]  /*6ad0*/  BSYNC B1 ;  /* 0x0000000000017941 */ /* 0x000fea0003800000 */
.L_x_229:
        /* <DEDUP_REMOVED lines=10> */
.L_x_232:
[----:B------:R-:W-:Y:S05]  /*6b80*/  BSYNC B1 ;  /* 0x0000000000017941 */ /* 0x000fea0003800000 */
.L_x_231:
        /* <DEDUP_REMOVED lines=9> */
.L_x_234:
[----:B------:R-:W-:Y:S05]  /*6c20*/  BSYNC B1 ;  /* 0x0000000000017941 */ /* 0x000fea0003800000 */
.L_x_233:
        /* <DEDUP_REMOVED lines=9> */
.L_x_236:
[----:B------:R-:W-:Y:S05]  /*6cc0*/  BSYNC B1 ;  /* 0x0000000000017941 */ /* 0x000fea0003800000 */
.L_x_235:
        /* <DEDUP_REMOVED lines=10> */
.L_x_238:
[----:B------:R-:W-:Y:S05]  /*6d70*/  BSYNC B1 ;  /* 0x0000000000017941 */ /* 0x000fea0003800000 */
.L_x_237:
        /* <DEDUP_REMOVED lines=10> */
.L_x_240:
[----:B------:R-:W-:Y:S05]  /*6e20*/  BSYNC B1 ;  /* 0x0000000000017941 */ /* 0x000fea0003800000 */
.L_x_239:
        /* <DEDUP_REMOVED lines=9> */
.L_x_242:
[----:B------:R-:W-:Y:S05]  /*6ec0*/  BSYNC B1 ;  /* 0x0000000000017941 */ /* 0x000fea0003800000 */
.L_x_241:
        /* <DEDUP_REMOVED lines=9> */
.L_x_244:
[----:B------:R-:W-:Y:S05]  /*6f60*/  BSYNC B1 ;  /* 0x0000000000017941 */ /* 0x000fea0003800000 */
.L_x_243:
        /* <DEDUP_REMOVED lines=10> */
.L_x_246:
[----:B------:R-:W-:Y:S05]  /*7010*/  BSYNC B1 ;  /* 0x0000000000017941 */ /* 0x000fea0003800000 */
.L_x_245:
        /* <DEDUP_REMOVED lines=10> */
.L_x_248:
[----:B------:R-:W-:Y:S05]  /*70c0*/  BSYNC B1 ;  /* 0x0000000000017941 */ /* 0x000fea0003800000 */
.L_x_247:
        /* <DEDUP_REMOVED lines=9> */
.L_x_250:
[----:B------:R-:W-:Y:S05]  /*7160*/  BSYNC B1 ;  /* 0x0000000000017941 */ /* 0x000fea0003800000 */
.L_x_249:
        /* <DEDUP_REMOVED lines=9> */
.L_x_252:
[----:B------:R-:W-:Y:S05]  /*7200*/  BSYNC B1 ;  /* 0x0000000000017941 */ /* 0x000fea0003800000 */
.L_x_251:
        /* <DEDUP_REMOVED lines=10> */
.L_x_254:
[----:B------:R-:W-:Y:S05]  /*72b0*/  BSYNC B1 ;  /* 0x0000000000017941 */ /* 0x000fea0003800000 */
.L_x_253:
        /* <DEDUP_REMOVED lines=10> */
.L_x_256:
[----:B------:R-:W-:Y:S05]  /*7360*/  BSYNC B1 ;  /* 0x0000000000017941 */ /* 0x000fea0003800000 */
.L_x_255:
        /* <DEDUP_REMOVED lines=9> */
.L_x_258:
[----:B------:R-:W-:Y:S05]  /*7400*/  BSYNC B1 ;  /* 0x0000000000017941 */ /* 0x000fea0003800000 */
.L_x_257:
        /* <DEDUP_REMOVED lines=9> */
.L_x_260:
[----:B------:R-:W-:Y:S05]  /*74a0*/  BSYNC B1 ;  /* 0x0000000000017941 */ /* 0x000fea0003800000 */
.L_x_259:
        /* <DEDUP_REMOVED lines=10> */
.L_x_262:
[----:B------:R-:W-:Y:S05]  /*7550*/  BSYNC B1 ;  /* 0x0000000000017941 */ /* 0x000fea0003800000 */
.L_x_261:
        /* <DEDUP_REMOVED lines=10> */
.L_x_264:
[----:B------:R-:W-:Y:S05]  /*7600*/  BSYNC B1 ;  /* 0x0000000000017941 */ /* 0x000fea0003800000 */
.L_x_263:
        /* <DEDUP_REMOVED lines=9> */
.L_x_266:
[----:B------:R-:W-:Y:S05]  /*76a0*/  BSYNC B1 ;  /* 0x0000000000017941 */ /* 0x000fea0003800000 */
.L_x_265:
        /* <DEDUP_REMOVED lines=9> */
.L_x_268:
[----:B------:R-:W-:Y:S05]  /*7740*/  BSYNC B1 ;  /* 0x0000000000017941 */ /* 0x000fea0003800000 */
.L_x_267:
        /* <DEDUP_REMOVED lines=10> */
.L_x_270:
[----:B------:R-:W-:Y:S05]  /*77f0*/  BSYNC B1 ;  /* 0x0000000000017941 */ /* 0x000fea0003800000 */
.L_x_269:
        /* <DEDUP_REMOVED lines=10> */
.L_x_272:
[----:B------:R-:W-:Y:S05]  /*78a0*/  BSYNC B1 ;  /* 0x0000000000017941 */ /* 0x000fea0003800000 */
.L_x_271:
        /* <DEDUP_REMOVED lines=9> */
.L_x_274:
[----:B------:R-:W-:Y:S05]  /*7940*/  BSYNC B1 ;  /* 0x0000000000017941 */ /* 0x000fea0003800000 */
.L_x_273:
        /* <DEDUP_REMOVED lines=9> */
.L_x_276:
[----:B------:R-:W-:Y:S05]  /*79e0*/  BSYNC B1 ;  /* 0x0000000000017941 */ /* 0x000fea0003800000 */
.L_x_275:
        /* <DEDUP_REMOVED lines=10> */
.L_x_278:
[----:B------:R-:W-:Y:S05]  /*7a90*/  BSYNC B1 ;  /* 0x0000000000017941 */ /* 0x000fea0003800000 */
.L_x_277:
        /* <DEDUP_REMOVED lines=10> */
.L_x_280:
[----:B------:R-:W-:Y:S05]  /*7b40*/  BSYNC B1 ;  /* 0x0000000000017941 */ /* 0x000fea0003800000 */
.L_x_279:
        /* <DEDUP_REMOVED lines=9> */
.L_x_282:
[----:B------:R-:W-:Y:S05]  /*7be0*/  BSYNC B1 ;  /* 0x0000000000017941 */ /* 0x000fea0003800000 */
.L_x_281:
[----:B-----5:R-:W-:Y:S01]  /*7bf0*/  IMAD.U32 R3, R18, 0x10000, RZ ;  /* 0x0001000012037824 */ /* 0x020fe200078e00ff */
[----:B------:R-:W-:Y:S01]  /*7c00*/  ISETP.GT.AND P0, PT, R2, 0x8, P0 ;  /* 0x000000080200780c */ /* 0x000fe20000704270 */
[----:B0-----:R-:W-:Y:S01]  /*7c10*/  @P1 IMAD.MOV.U32 R4, RZ, RZ, R10 ;  /* 0x000000ffff041224 */ /* 0x001fe200078e000a */
[----:B------:R-:W-:Y:S01]  /*7c20*/  BSSY B1, `(.L_x_283) ;  /* 0x0000008000017945 */ /* 0x000fe20003800000 */
[----:B------:R-:W-:Y:S01]  /*7c30*/  FMUL R3, R3, R22 ;  /* 0x0000001603037220 */ /* 0x000fe20000400000 */
[----:B------:R-:W-:-:S03]  /*7c40*/  @P1 IMAD.MOV.U32 R5, RZ, RZ, R11 ;  /* 0x000000ffff051224 */ /* 0x000fc600078e000b */
[----:B------:R-:W-:-:S05]  /*7c50*/  FFMA R3, R150, R23, R3 ;  /* 0x0000001796037223 */ /* 0x000fca0000000003 */
[----:B------:R-:W-:-:S05]  /*7c60*/  F2FP.BF16.F32.PACK_AB R3, RZ, R3 ;  /* 0x00000003ff03723e */ /* 0x000fca00000010ff */
[----:B------:R0:W-:Y:S01]  /*7c70*/  @P1 STG.E.U16 desc[UR50][R4.64+0x1f0], R3 ;  /* 0x0001f00304001986 */ /* 0x0001e2000c101532 */
[----:B------:R-:W-:Y:S05]  /*7c80*/  @!P0 BRA `(.L_x_284) ;  /* 0x0000000000048947 */ /* 0x000fea0003800000 */
[----:B------:R0:W5:Y:S02]  /*7c90*/  LDG.E.LTC128B.U16 R18, desc[UR50][R8.64+0x1f2] ;  /* 0x0001f23208127981 */ /* 0x000164000c1e1520 */
.L_x_284:
[----:B------:R-:W-:Y:S05]  /*7ca0*/  BSYNC B1 ;  /* 0x0000000000017941 */ /* 0x000fea0003800000 */
.L_x_283:
[----:B------:R-:W-:Y:S05]  /*7cb0*/  @!P0 BRA `(.L_x_285) ;  /* 0x0000002400508947 */ /* 0x000fea0003800000 */
[----:B0----5:R-:W-:-:S04]  /*7cc0*/  IMAD.U32 R3, R18, 0x10000, RZ ;  /* 0x0001000012037824 */ /* 0x021fc800078e00ff */
[----:B------:R-:W-:-:S04]  /*7cd0*/  FMUL R0, R3, R22 ;  /* 0x0000001603007220 */ /* 0x000fc80000400000 */
[----:B------:R-:W-:-:S05]  /*7ce0*/  FFMA R0, R151, R23, R0 ;  /* 0x0000001797007223 */ /* 0x000fca0000000000 */
[----:B------:R-:W-:-:S05]  /*7cf0*/  F2FP.BF16.F32.PACK_AB R0, RZ, R0 ;  /* 0x00000000ff00723e */ /* 0x000fca00000010ff */
[----:B------:R0:W-:Y:S01]  /*7d00*/  STG.E.U16 desc[UR50][R10.64+0x1f2], R0 ;  /* 0x0001f2000a007986 */ /* 0x0001e2000c101532 */
[----:B------:R-:W-:Y:S05]  /*7d10*/  BRA `(.L_x_285) ;  /* 0x0000002400387947 */ /* 0x000fea0003800000 */
.L_x_32:
[----:B------:R-:W-:Y:S01]  /*7d20*/  ISETP.GT.AND P0, PT, R0, 0x1, PT ;  /* 0x000000010000780c */ /* 0x000fe20003f04270 */
[----:B------:R-:W-:Y:S01]  /*7d30*/  ULDC.64 UR4, c[0x0][0x5c0] ;  /* 0x0001700000047ab9 */ /* 0x000fe20000000a00 */
[-C--:B------:R-:W-:Y:S01]  /*7d40*/  FMUL R24, R24, R23.reuse ;  /* 0x0000001718187220 */ /* 0x080fe20000400000 */
[-C--:B------:R-:W-:Y:S01]  /*7d50*/  FMUL R25, R25, R23.reuse ;  /* 0x0000001719197220 */ /* 0x080fe20000400000 */
[----:B------:R-:W-:Y:S01]  /*7d60*/  ISETP.GT.AND P3, PT, R2, RZ, P0 ;  /* 0x000000ff0200720c */ /* 0x000fe20000764270 */
[-C--:B------:R-:W-:Y:S01]  /*7d70*/  FMUL R26, R26, R23.reuse ;  /* 0x000000171a1a7220 */ /* 0x080fe20000400000 */
[----:B------:R-:W-:Y:S01]  /*7d80*/  LEA R4, P4, R168, UR4, 0x1 ;  /* 0x00000004a8047c11 */ /* 0x000fe2000f8808ff */
[-C--:B------:R-:W-:Y:S01]  /*7d90*/  FMUL R27, R27, R23.reuse ;  /* 0x000000171b1b7220 */ /* 0x080fe20000400000 */
[----:B------:R-:W-:Y:S01]  /*7da0*/  F2FP.BF16.F32.PACK_AB R24, RZ, R24 ;  /* 0x00000018ff18723e */ /* 0x000fe200000010ff */
[-C--:B------:R-:W-:Y:S01]  /*7db0*/  FMUL R28, R28, R23.reuse ;  /* 0x000000171c1c7220 */ /* 0x080fe20000400000 */
[----:B------:R-:W-:Y:S01]  /*7dc0*/  LEA.HI.X R5, R168, UR5, R173, 0x1, P4 ;  /* 0x00000005a8057c11 */ /* 0x000fe2000a0f0cad */
[----:B------:R-:W-:Y:S01]  /*7dd0*/  FMUL R29, R29, R23 ;  /* 0x000000171d1d7220 */ /* 0x000fe20000400000 */
[----:B------:R-:W-:Y:S01]  /*7de0*/  F2FP.BF16.F32.PACK_AB R25, RZ, R25 ;  /* 0x00000019ff19723e */ /* 0x000fe200000010ff */
[-C--:B------:R-:W-:Y:S01]  /*7df0*/  FMUL R30, R30, R23.reuse ;  /* 0x000000171e1e7220 */ /* 0x080fe20000400000 */
[C---:B------:R-:W-:Y:S01]  /*7e00*/  SHF.L.U64.HI R11, R10.reuse, 0x4, R11 ;  /* 0x000000040a0b7819 */ /* 0x040fe2000001020b */
[----:B------:R-:W-:Y:S01]  /*7e10*/  @P1 STG.E.U16 desc[UR50][R4.64], R24 ;  /* 0x0000001804001986 */ /* 0x000fe2000c101532 */
[----:B------:R-:W-:Y:S01]  /*7e20*/  LEA R6, P4, R10, R4, 0x4 ;  /* 0x000000040a067211 */ /* 0x000fe200078820ff */
[-C--:B------:R-:W-:Y:S01]  /*7e30*/  FMUL R31, R31, R23.reuse ;  /* 0x000000171f1f7220 */ /* 0x080fe20000400000 */
[----:B------:R-:W-:Y:S01]  /*7e40*/  ISETP.GT.AND P2, PT, R2, 0x8, P2 ;  /* 0x000000080200780c */ /* 0x000fe20001744270 */
[----:B------:R-:W-:Y:S01]  /*7e50*/  @P3 STG.E.U16 desc[UR50][R4.64+0x2], R25 ;  /* 0x0000021904003986 */ /* 0x000fe2000c101532 */
[----:B------:R-:W-:Y:S01]  /*7e60*/  ISETP.GT.AND P1, PT, R0, 0x8, PT ;  /* 0x000000080000780c */ /* 0x000fe20003f24270 */
[----:B------:R-:W-:Y:S01]  /*7e70*/  IMAD.X R7, R11, 0x1, R5, P4 ;  /* 0x000000010b077824 */ /* 0x000fe200020e0605 */
[----:B------:R-:W-:Y:S01]  /*7e80*/  ISETP.GT.AND P3, PT, R2, 0x8, P0 ;  /* 0x000000080200780c */ /* 0x000fe20000764270 */
[-C--:B------:R-:W-:Y:S01]  /*7e90*/  FMUL R32, R32, R23.reuse ;  /* 0x0000001720207220 */ /* 0x080fe20000400000 */
[----:B------:R-:W-:Y:S01]  /*7ea0*/  ISETP.GT.AND P0, PT, R0, 0x9, PT ;  /* 0x000000090000780c */ /* 0x000fe20003f04270 */
[-C--:B------:R-:W-:Y:S01]  /*7eb0*/  FMUL R33, R33, R23.reuse ;  /* 0x0000001721217220 */ /* 0x080fe20000400000 */
[----:B------:R-:W-:Y:S01]  /*7ec0*/  ISETP.GT.AND P5, PT, R2, RZ, P1 ;  /* 0x000000ff0200720c */ /* 0x000fe20000fa4270 */
[-C--:B------:R-:W-:Y:S01]  /*7ed0*/  FMUL R34, R34, R23.reuse ;  /* 0x0000001722227220 */ /* 0x080fe20000400000 */
[----:B------:R-:W-:Y:S01]  /*7ee0*/  ISETP.GT.AND P4, PT, R2, RZ, P0 ;  /* 0x000000ff0200720c */ /* 0x000fe20000784270 */
[-C--:B------:R-:W-:Y:S01]  /*7ef0*/  FMUL R35, R35, R23.reuse ;  /* 0x0000001723237220 */ /* 0x080fe20000400000 */
[----:B------:R-:W-:Y:S01]  /*7f00*/  F2FP.BF16.F32.PACK_AB R26, RZ, R26 ;  /* 0x0000001aff1a723e */ /* 0x000fe200000010ff */
[----:B------:R-:W-:Y:S01]  /*7f10*/  FMUL R36, R36, R23 ;  /* 0x0000001724247220 */ /* 0x000fe20000400000 */
[----:B------:R-:W-:Y:S01]  /*7f20*/  F2FP.BF16.F32.PACK_AB R27, RZ, R27 ;  /* 0x0000001bff1b723e */ /* 0x000fe200000010ff */
[----:B------:R-:W-:Y:S01]  /*7f30*/  FMUL R37, R37, R23 ;  /* 0x0000001725257220 */ /* 0x000fe20000400000 */
[----:B------:R-:W-:Y:S01]  /*7f40*/  F2FP.BF16.F32.PACK_AB R28, RZ, R28 ;  /* 0x0000001cff1c723e */ /* 0x000fe200000010ff */
[----:B------:R-:W-:Y:S01]  /*7f50*/  @P2 STG.E.U16 desc[UR50][R6.64], R26 ;  /* 0x0000001a06002986 */ /* 0x000fe2000c101532 */
[----:B------:R-:W-:Y:S01]  /*7f60*/  F2FP.BF16.F32.PACK_AB R29, RZ, R29 ;  /* 0x0000001dff1d723e */ /* 0x000fe200000010ff */
[-C--:B------:R-:W-:Y:S01]  /*7f70*/  FMUL R38, R38, R23.reuse ;  /* 0x0000001726267220 */ /* 0x080fe20000400000 */
[----:B------:R-:W-:Y:S01]  /*7f80*/  ISETP.GT.AND P1, PT, R2, 0x8, P1 ;  /* 0x000000080200780c */ /* 0x000fe20000f24270 */
[----:B------:R-:W-:Y:S01]  /*7f90*/  @P3 STG.E.U16 desc[UR50][R6.64+0x2], R27 ;  /* 0x0000021b06003986 */ /* 0x000fe2000c101532 */
[----:B------:R-:W-:Y:S01]  /*7fa0*/  ISETP.GT.AND P3, PT, R0, 0x10, PT ;  /* 0x000000100000780c */ /* 0x000fe20003f64270 */
[-C--:B------:R-:W-:Y:S01]  /*7fb0*/  FMUL R39, R39, R23.reuse ;  /* 0x0000001727277220 */ /* 0x080fe20000400000 */
[----:B------:R-:W-:Y:S01]  /*7fc0*/  ISETP.GT.AND P2, PT, R2, 0x8, P0 ;  /* 0x000000080200780c */ /* 0x000fe20000744270 */
[----:B------:R-:W-:Y:S01]  /*7fd0*/  @P5 STG.E.U16 desc[UR50][R4.64+0x10], R28 ;  /* 0x0000101c04005986 */ /* 0x000fe2000c101532 */
[----:B------:R-:W-:Y:S01]  /*7fe0*/  ISETP.GT.AND P0, PT, R0, 0x11, PT ;  /* 0x000000110000780c */ /* 0x000fe20003f04270 */
[-C--:B------:R-:W-:Y:S01]  /*7ff0*/  FMUL R40, R40, R23.reuse ;  /* 0x0000001728287220 */ /* 0x080fe20000400000 */
[----:B------:R-:W-:Y:S01]  /*8000*/  F2FP.BF16.F32.PACK_AB R30, RZ, R30 ;  /* 0x0000001eff1e723e */ /* 0x000fe200000010ff */
[----:B------:R-:W-:Y:S01]  /*8010*/  @P4 STG.E.U16 desc[UR50][R4.64+0x12], R29 ;  /* 0x0000121d04004986 */ /* 0x000fe2000c101532 */
[C---:B------:R-:W-:Y:S01]  /*8020*/  ISETP.GT.AND P4, PT, R2.reuse, RZ, P3 ;  /* 0x000000ff0200720c */ /* 0x040fe20001f84270 */
[----:B------:R-:W-:Y:S01]  /*8030*/  FMUL R41, R41, R23 ;  /* 0x0000001729297220 */ /* 0x000fe20000400000 */
[----:B------:R-:W-:Y:S01]  /*8040*/  ISETP.GT.AND P5, PT, R2, RZ, P0 ;  /* 0x000000ff0200720c */ /* 0x000fe200007a4270 */
[----:B------:R-:W-:Y:S01]  /*8050*/  @P1 STG.E.U16 desc[UR50][R6.64+0x10], R30 ;  /* 0x0000101e06001986 */ /* 0x000fe2000c101532 */
[----:B------:R-:W-:Y:S01]  /*8060*/  F2FP.BF16.F32.PACK_AB R31, RZ, R31 ;  /* 0x0000001fff1f723e */ /* 0x000fe200000010ff */
[-C--:B------:R-:W-:Y:S01]  /*8070*/  FMUL R42, R42, R23.reuse ;  /* 0x000000172a2a7220 */ /* 0x080fe20000400000 */
[----:B------:R-:W-:Y:S01]  /*8080*/  F2FP.BF16.F32.PACK_AB R32, RZ, R32 ;  /* 0x00000020ff20723e */ /* 0x000fe200000010ff */
[----:B------:R-:W-:Y:S01]  /*8090*/  FMUL R43, R43, R23 ;  /* 0x000000172b2b7220 */ /* 0x000fe20000400000 */
[----:B------:R-:W-:Y:S01]  /*80a0*/  ISETP.GT.AND P1, PT, R2, 0x8, P3 ;  /* 0x000000080200780c */ /* 0x000fe20001f24270 */
[----:B------:R-:W-:Y:S01]  /*80b0*/  @P2 STG.E.U16 desc[UR50][R6.64+0x12], R31 ;  /* 0x0000121f06002986 */ /* 0x000fe2000c101532 */
[----:B------:R-:W-:Y:S01]  /*80c0*/  F2FP.BF16.F32.PACK_AB R33, RZ, R33 ;  /* 0x00000021ff21723e */ /* 0x000fe200000010ff */
[-C--:B------:R-:W-:Y:S01]  /*80d0*/  FMUL R44, R44, R23.reuse ;  /* 0x000000172c2c7220 */ /* 0x080fe20000400000 */
[----:B------:R-:W-:Y:S01]  /*80e0*/  ISETP.GT.AND P3, PT, R0, 0x18, PT ;  /* 0x000000180000780c */ /* 0x000fe20003f64270 */
[----:B------:R-:W-:Y:S01]  /*80f0*/  @P4 STG.E.U16 desc[UR50][R4.64+0x20], R32 ;  /* 0x0000202004004986 */ /* 0x000fe2000c101532 */
[----:B------:R-:W-:Y:S01]  /*8100*/  ISETP.GT.AND P2, PT, R2, 0x8, P0 ;  /* 0x000000080200780c */ /* 0x000fe20000744270 */
[-C--:B------:R-:W-:Y:S01]  /*8110*/  FMUL R45, R45, R23.reuse ;  /* 0x000000172d2d7220 */ /* 0x080fe20000400000 */
[----:B------:R-:W-:Y:S01]  /*8120*/  ISETP.GT.AND P0, PT, R0, 0x19, PT ;  /* 0x000000190000780c */ /* 0x000fe20003f04270 */
[----:B------:R-:W-:Y:S01]  /*8130*/  @P5 STG.E.U16 desc[UR50][R4.64+0x22], R33 ;  /* 0x0000222104005986 */ /* 0x000fe2000c101532 */
[----:B------:R-:W-:Y:S01]  /*8140*/  ISETP.GT.AND P4, PT, R2, RZ, P3 ;  /* 0x000000ff0200720c */ /* 0x000fe20001f84270 */
[-C--:B------:R-:W-:Y:S01]  /*8150*/  FMUL R46, R46, R23.reuse ;  /* 0x000000172e2e7220 */ /* 0x080fe20000400000 */
[----:B------:R-:W-:Y:S01]  /*8160*/  ISETP.GT.AND P5, PT, R2, RZ, P0 ;  /* 0x000000ff0200720c */ /* 0x000fe200007a4270 */
[-C--:B------:R-:W-:Y:S01]  /*8170*/  FMUL R47, R47, R23.reuse ;  /* 0x000000172f2f7220 */ /* 0x080fe20000400000 */
[----:B------:R-:W-:Y:S01]  /*8180*/  F2FP.BF16.F32.PACK_AB R34, RZ, R34 ;  /* 0x00000022ff22723e */ /* 0x000fe200000010ff */
[----:B------:R-:W-:Y:S01]  /*8190*/  FMUL R48, R48, R23 ;  /* 0x0000001730307220 */ /* 0x000fe20000400000 */
[----:B------:R-:W-:Y:S01]  /*81a0*/  F2FP.BF16.F32.PACK_AB R35, RZ, R35 ;  /* 0x00000023ff23723e */ /* 0x000fe200000010ff */
[-C--:B------:R-:W-:Y:S01]  /*81b0*/  FMUL R49, R49, R23.reuse ;  /* 0x0000001731317220 */ /* 0x080fe20000400000 */
[----:B------:R-:W-:Y:S01]  /*81c0*/  F2FP.BF16.F32.PACK_AB R36, RZ, R36 ;  /* 0x00000024ff24723e */ /* 0x000fe200000010ff */
[----:B------:R-:W-:Y:S01]  /*81d0*/  @P1 STG.E.U16 desc[UR50][R6.64+0x20], R34 ;  /* 0x0000202206001986 */ /* 0x000fe2000c101532 */
[----:B------:R-:W-:Y:S01]  /*81e0*/  ISETP.GT.AND P1, PT, R2, 0x8, P3 ;  /* 0x000000080200780c */ /* 0x000fe20001f24270 */
[----:B------:R-:W-:Y:S01]  /*81f0*/  FMUL R50, R50, R23 ;  /* 0x0000001732327220 */ /* 0x000fe20000400000 */
[----:B------:R-:W-:Y:S01]  /*8200*/  F2FP.BF16.F32.PACK_AB R37, RZ, R37 ;  /* 0x00000025ff25723e */ /* 0x000fe200000010ff */
[----:B------:R-:W-:Y:S01]  /*8210*/  @P2 STG.E.U16 desc[UR50][R6.64+0x22], R35 ;  /* 0x0000222306002986 */ /* 0x000fe2000c101532 */
[----:B------:R-:W-:Y:S01]  /*8220*/  ISETP.GT.AND P3, PT, R0, 0x20, PT ;  /* 0x000000200000780c */ /* 0x000fe20003f64270 */
[-C--:B------:R-:W-:Y:S01]  /*8230*/  FMUL R51, R51, R23.reuse ;  /* 0x0000001733337220 */ /* 0x080fe20000400000 */
[----:B------:R-:W-:Y:S01]  /*8240*/  ISETP.GT.AND P2, PT, R2, 0x8, P0 ;  /* 0x000000080200780c */ /* 0x000fe20000744270 */
[----:B------:R-:W-:Y:S01]  /*8250*/  @P4 STG.E.U16 desc[UR50][R4.64+0x30], R36 ;  /* 0x0000302404004986 */ /* 0x000fe2000c101532 */
[----:B------:R-:W-:Y:S01]  /*8260*/  ISETP.GT.AND P0, PT, R0, 0x21, PT ;  /* 0x000000210000780c */ /* 0x000fe20003f04270 */
[-C--:B------:R-:W-:Y:S01]  /*8270*/  FMUL R52, R52, R23.reuse ;  /* 0x0000001734347220 */ /* 0x080fe20000400000 */
[C---:B------:R-:W-:Y:S01]  /*8280*/  ISETP.GT.AND P4, PT, R2.reuse, RZ, P3 ;  /* 0x000000ff0200720c */ /* 0x040fe20001f84270 */
[----:B------:R-:W-:Y:S01]  /*8290*/  @P5 STG.E.U16 desc[UR50][R4.64+0x32], R37 ;  /* 0x0000322504005986 */ /* 0x000fe2000c101532 */
        /* <DEDUP_REMOVED lines=328> */
[----:B------:R-:W-:-:S02]  /*9720*/  ISETP.GT.AND P1, PT, R2, 0x8, P3 ;  /* 0x000000080200780c */ /* 0x000fc40001f24270 */
[----:B------:R-:W-:Y:S01]  /*9730*/  F2FP.BF16.F32.PACK_AB R105, RZ, R105 ;  /* 0x00000069ff69723e */ /* 0x000fe200000010ff */
[----:B------:R-:W-:Y:S01]  /*9740*/  @P2 STG.E.U16 desc[UR50][R6.64+0x132], R103 ;  /* 0x0001326706002986 */ /* 0x000fe2000c101532 */
[----:B------:R-:W-:Y:S02]  /*9750*/  ISETP.GT.AND P3, PT, R0, 0xa8, PT ;  /* 0x000000a80000780c */ /* 0x000fe40003f64270 */
[----:B------:R-:W-:Y:S01]  /*9760*/  ISETP.GT.AND P2, PT, R2, 0x8, P0 ;  /* 0x000000080200780c */ /* 0x000fe20000744270 */
[----:B------:R-:W-:Y:S01]  /*9770*/  @P4 STG.E.U16 desc[UR50][R4.64+0x140], R104 ;  /* 0x0001406804004986 */ /* 0x000fe2000c101532 */
[----:B------:R-:W-:Y:S02]  /*9780*/  ISETP.GT.AND P0, PT, R0, 0xa9, PT ;  /* 0x000000a90000780c */ /* 0x000fe40003f04270 */
[C---:B------:R-:W-:Y:S01]  /*9790*/  ISETP.GT.AND P4, PT, R2.reuse, RZ, P3 ;  /* 0x000000ff0200720c */ /* 0x040fe20001f84270 */
[----:B------:R-:W-:Y:S01]  /*97a0*/  @P5 STG.E.U16 desc[UR50][R4.64+0x142], R105 ;  /* 0x0001426904005986 */ /* 0x000fe2000c101532 */
[----:B------:R-:W-:-:S02]  /*97b0*/  ISETP.GT.AND P5, PT, R2, RZ, P0 ;  /* 0x000000ff0200720c */ /* 0x000fc400007a4270 */
[----:B------:R-:W-:Y:S02]  /*97c0*/  F2FP.BF16.F32.PACK_AB R106, RZ, R106 ;  /* 0x0000006aff6a723e */ /* 0x000fe400000010ff */
[----:B------:R-:W-:Y:S02]  /*97d0*/  F2FP.BF16.F32.PACK_AB R107, RZ, R107 ;  /* 0x0000006bff6b723e */ /* 0x000fe400000010ff */
[----:B------:R-:W-:Y:S01]  /*97e0*/  F2FP.BF16.F32.PACK_AB R108, RZ, R108 ;  /* 0x0000006cff6c723e */ /* 0x000fe200000010ff */
[----:B------:R-:W-:Y:S01]  /*97f0*/  @P1 STG.E.U16 desc[UR50][R6.64+0x140], R106 ;  /* 0x0001406a06001986 */ /* 0x000fe2000c101532 */
[----:B------:R-:W-:Y:S02]  /*9800*/  ISETP.GT.AND P1, PT, R2, 0x8, P3 ;  /* 0x000000080200780c */ /* 0x000fe40001f24270 */
[----:B------:R-:W-:Y:S01]  /*9810*/  F2FP.BF16.F32.PACK_AB R109, RZ, R109 ;  /* 0x0000006dff6d723e */ /* 0x000fe200000010ff */
[----:B------:R-:W-:Y:S01]  /*9820*/  @P2 STG.E.U16 desc[UR50][R6.64+0x142], R107 ;  /* 0x0001426b06002986 */ /* 0x000fe2000c101532 */
[----:B------:R-:W-:-:S02]  /*9830*/  ISETP.GT.AND P3, PT, R0, 0xb0, PT ;  /* 0x000000b00000780c */ /* 0x000fc40003f64270 */
[----:B------:R-:W-:Y:S01]  /*9840*/  ISETP.GT.AND P2, PT, R2, 0x8, P0 ;  /* 0x000000080200780c */ /* 0x000fe20000744270 */
[----:B------:R-:W-:Y:S01]  /*9850*/  @P4 STG.E.U16 desc[UR50][R4.64+0x150], R108 ;  /* 0x0001506c04004986 */ /* 0x000fe2000c101532 */
[----:B------:R-:W-:Y:S02]  /*9860*/  ISETP.GT.AND P0, PT, R0, 0xb1, PT ;  /* 0x000000b10000780c */ /* 0x000fe40003f04270 */
[C---:B------:R-:W-:Y:S01]  /*9870*/  ISETP.GT.AND P4, PT, R2.reuse, RZ, P3 ;  /* 0x000000ff0200720c */ /* 0x040fe20001f84270 */
[----:B------:R-:W-:Y:S01]  /*9880*/  @P5 STG.E.U16 desc[UR50][R4.64+0x152], R109 ;  /* 0x0001526d04005986 */ /* 0x000fe2000c101532 */
[----:B------:R-:W-:Y:S02]  /*9890*/  ISETP.GT.AND P5, PT, R2, RZ, P0 ;  /* 0x000000ff0200720c */ /* 0x000fe400007a4270 */
[----:B------:R-:W-:Y:S02]  /*98a0*/  F2FP.BF16.F32.PACK_AB R110, RZ, R110 ;  /* 0x0000006eff6e723e */ /* 0x000fe400000010ff */
[----:B------:R-:W-:-:S02]  /*98b0*/  F2FP.BF16.F32.PACK_AB R111, RZ, R111 ;  /* 0x0000006fff6f723e */ /* 0x000fc400000010ff */
[----:B------:R-:W-:Y:S01]  /*98c0*/  F2FP.BF16.F32.PACK_AB R112, RZ, R112 ;  /* 0x00000070ff70723e */ /* 0x000fe200000010ff */
[----:B------:R-:W-:Y:S01]  /*98d0*/  @P1 STG.E.U16 desc[UR50][R6.64+0x150], R110 ;  /* 0x0001506e06001986 */ /* 0x000fe2000c101532 */
[----:B------:R-:W-:Y:S02]  /*98e0*/  ISETP.GT.AND P1, PT, R2, 0x8, P3 ;  /* 0x000000080200780c */ /* 0x000fe40001f24270 */
[----:B------:R-:W-:Y:S01]  /*98f0*/  F2FP.BF16.F32.PACK_AB R113, RZ, R113 ;  /* 0x00000071ff71723e */ /* 0x000fe200000010ff */
[----:B------:R-:W-:Y:S01]  /*9900*/  @P2 STG.E.U16 desc[UR50][R6.64+0x152], R111 ;  /* 0x0001526f06002986 */ /* 0x000fe2000c101532 */
[----:B------:R-:W-:Y:S02]  /*9910*/  ISETP.GT.AND P3, PT, R0, 0xb8, PT ;  /* 0x000000b80000780c */ /* 0x000fe40003f64270 */
[----:B------:R-:W-:Y:S01]  /*9920*/  ISETP.GT.AND P2, PT, R2, 0x8, P0 ;  /* 0x000000080200780c */ /* 0x000fe20000744270 */
[----:B------:R-:W-:Y:S01]  /*9930*/  @P4 STG.E.U16 desc[UR50][R4.64+0x160], R112 ;  /* 0x0001607004004986 */ /* 0x000fe2000c101532 */
[----:B------:R-:W-:-:S02]  /*9940*/  ISETP.GT.AND P0, PT, R0, 0xb9, PT ;  /* 0x000000b90000780c */ /* 0x000fc40003f04270 */
[C---:B------:R-:W-:Y:S01]  /*9950*/  ISETP.GT.AND P4, PT, R2.reuse, RZ, P3 ;  /* 0x000000ff0200720c */ /* 0x040fe20001f84270 */
[----:B------:R-:W-:Y:S01]  /*9960*/  @P5 STG.E.U16 desc[UR50][R4.64+0x162], R113 ;  /* 0x0001627104005986 */ /* 0x000fe2000c101532 */
[C---:B------:R-:W-:Y:S02]  /*9970*/  ISETP.GT.AND P5, PT, R2.reuse, RZ, P0 ;  /* 0x000000ff0200720c */ /* 0x040fe400007a4270 */
[----:B------:R-:W-:Y:S02]  /*9980*/  F2FP.BF16.F32.PACK_AB R114, RZ, R114 ;  /* 0x00000072ff72723e */ /* 0x000fe400000010ff */
[----:B------:R-:W-:Y:S02]  /*9990*/  F2FP.BF16.F32.PACK_AB R115, RZ, R115 ;  /* 0x00000073ff73723e */ /* 0x000fe400000010ff */
        /* <DEDUP_REMOVED lines=58> */
[C---:B------:R-:W-:Y:S02]  /*9d40*/  ISETP.GT.AND P1, PT, R2.reuse, 0x8, P2 ;  /* 0x000000080200780c */ /* 0x040fe40001724270 */
[----:B------:R-:W-:Y:S01]  /*9d50*/  F2FP.BF16.F32.PACK_AB R133, RZ, R133 ;  /* 0x00000085ff85723e */ /* 0x000fe200000010ff */
[----:B------:R-:W-:Y:S01]  /*9d60*/  @P0 STG.E.U16 desc[UR50][R6.64+0x1a2], R131 ;  /* 0x0001a28306000986 */ /* 0x000fe2000c101532 */
[----:B------:R-:W-:-:S02]  /*9d70*/  ISETP.GT.AND P2, PT, R2, 0x8, P3 ;  /* 0x000000080200780c */ /* 0x000fc40001f44270 */
[C---:B------:R-:W-:Y:S01]  /*9d80*/  ISETP.GT.AND P3, PT, R0.reuse, 0xe0, PT ;  /* 0x000000e00000780c */ /* 0x040fe20003f64270 */
        /* <DEDUP_REMOVED lines=9> */
[----:B------:R-:W-:Y:S02]  /*9e20*/  F2FP.BF16.F32.PACK_AB R137, RZ, R137 ;  /* 0x00000089ff89723e */ /* 0x000fe400000010ff */
[C---:B------:R-:W-:Y:S01]  /*9e30*/  ISETP.GT.AND P1, PT, R2.reuse, 0x8, P3 ;  /* 0x000000080200780c */ /* 0x040fe20001f24270 */
[----:B------:R-:W-:Y:S01]  /*9e40*/  @P2 STG.E.U16 desc[UR50][R6.64+0x1b2], R135 ;  /* 0x0001b28706002986 */ /* 0x000fe2000c101532 */
[----:B------:R-:W-:Y:S02]  /*9e50*/  ISETP.GT.AND P0, PT, R2, 0x8, P0 ;  /* 0x000000080200780c */ /* 0x000fe40000704270 */
[----:B------:R-:W-:Y:S01]  /*9e60*/  F2FP.BF16.F32.PACK_AB R138, RZ, R138 ;  /* 0x0000008aff8a723e */ /* 0x000fe200000010ff */
[----:B------:R-:W-:Y:S01]  /*9e70*/  @P4 STG.E.U16 desc[UR50][R4.64+0x1c0], R136 ;  /* 0x0001c08804004986 */ /* 0x000fe2000c101532 */
[----:B------:R-:W-:-:S02]  /*9e80*/  ISETP.GT.AND P4, PT, R0, 0xe8, PT ;  /* 0x000000e80000780c */ /* 0x000fc40003f84270 */
[----:B------:R-:W-:Y:S01]  /*9e90*/  F2FP.BF16.F32.PACK_AB R139, RZ, R139 ;  /* 0x0000008bff8b723e */ /* 0x000fe200000010ff */
[----:B------:R-:W-:Y:S01]  /*9ea0*/  @P5 STG.E.U16 desc[UR50][R4.64+0x1c2], R137 ;  /* 0x0001c28904005986 */ /* 0x000fe2000c101532 */
[----:B------:R-:W-:Y:S02]  /*9eb0*/  ISETP.GT.AND P5, PT, R0, 0xe9, PT ;  /* 0x000000e90000780c */ /* 0x000fe40003fa4270 */
[C---:B------:R-:W-:Y:S01]  /*9ec0*/  ISETP.GT.AND P2, PT, R2.reuse, RZ, P4 ;  /* 0x000000ff0200720c */ /* 0x040fe20002744270 */
[----:B------:R-:W-:Y:S01]  /*9ed0*/  @P1 STG.E.U16 desc[UR50][R6.64+0x1c0], R138 ;  /* 0x0001c08a06001986 */ /* 0x000fe2000c101532 */
[C---:B------:R-:W-:Y:S02]  /*9ee0*/  ISETP.GT.AND P6, PT, R2.reuse, RZ, P5 ;  /* 0x000000ff0200720c */ /* 0x040fe40002fc4270 */
[----:B------:R-:W-:Y:S01]  /*9ef0*/  ISETP.GT.AND P4, PT, R2, 0x8, P4 ;  /* 0x000000080200780c */ /* 0x000fe20002784270 */
[----:B------:R-:W-:Y:S01]  /*9f00*/  @P0 STG.E.U16 desc[UR50][R6.64+0x1c2], R139 ;  /* 0x0001c28b06000986 */ /* 0x000fe2000c101532 */
[----:B------:R-:W-:-:S02]  /*9f10*/  F2FP.BF16.F32.PACK_AB R140, RZ, R140 ;  /* 0x0000008cff8c723e */ /* 0x000fc400000010ff */
[----:B------:R-:W-:Y:S02]  /*9f20*/  F2FP.BF16.F32.PACK_AB R141, RZ, R141 ;  /* 0x0000008dff8d723e */ /* 0x000fe400000010ff */
[C---:B------:R-:W-:Y:S02]  /*9f30*/  ISETP.GT.AND P3, PT, R0.reuse, 0xf0, PT ;  /* 0x000000f00000780c */ /* 0x040fe40003f64270 */
[----:B------:R-:W-:Y:S01]  /*9f40*/  F2FP.BF16.F32.PACK_AB R142, RZ, R142 ;  /* 0x0000008eff8e723e */ /* 0x000fe200000010ff */
[----:B------:R-:W-:Y:S01]  /*9f50*/  @P2 STG.E.U16 desc[UR50][R4.64+0x1d0], R140 ;  /* 0x0001d08c04002986 */ /* 0x000fe2000c101532 */
[----:B------:R-:W-:Y:S02]  /*9f60*/  ISETP.GT.AND P2, PT, R0, 0xf1, PT ;  /* 0x000000f10000780c */ /* 0x000fe40003f44270 */
[----:B------:R-:W-:Y:S01]  /*9f70*/  F2FP.BF16.F32.PACK_AB R143, RZ, R143 ;  /* 0x0000008fff8f723e */ /* 0x000fe200000010ff */
[----:B------:R-:W-:Y:S01]  /*9f80*/  @P6 STG.E.U16 desc[UR50][R4.64+0x1d2], R141 ;  /* 0x0001d28d04006986 */ /* 0x000fe2000c101532 */
[----:B------:R-:W-:-:S02]  /*9f90*/  ISETP.GT.AND P6, PT, R2, 0x8, P5 ;  /* 0x000000080200780c */ /* 0x000fc40002fc4270 */
[C---:B------:R-:W-:Y:S01]  /*9fa0*/  ISETP.GT.AND P5, PT, R2.reuse, RZ, P3 ;  /* 0x000000ff0200720c */ /* 0x040fe20001fa4270 */
[----:B------:R-:W-:Y:S01]  /*9fb0*/  @P4 STG.E.U16 desc[UR50][R6.64+0x1d0], R142 ;  /* 0x0001d08e06004986 */ /* 0x000fe2000c101532 */
[C---:B------:R-:W-:Y:S02]  /*9fc0*/  ISETP.GT.AND P4, PT, R2.reuse, RZ, P2 ;  /* 0x000000ff0200720c */ /* 0x040fe40001784270 */
[----:B------:R-:W-:Y:S02]  /*9fd0*/  F2FP.BF16.F32.PACK_AB R144, RZ, R144 ;  /* 0x00000090ff90723e */ /* 0x000fe400000010ff */
[----:B------:R-:W-:Y:S02]  /*9fe0*/  ISETP.GT.AND P3, PT, R2, 0x8, P3 ;  /* 0x000000080200780c */ /* 0x000fe40001f64270 */
[C---:B------:R-:W-:Y:S02]  /*9ff0*/  ISETP.GT.AND P0, PT, R0.reuse, 0xf9, PT ;  /* 0x000000f90000780c */ /* 0x040fe40003f04270 */
[----:B------:R-:W-:Y:S01]  /*a000*/  ISETP.GT.AND P1, PT, R0, 0xf8, PT ;  /* 0x000000f80000780c */ /* 0x000fe20003f24270 */
[----:B------:R-:W-:Y:S01]  /*a010*/  @P6 STG.E.U16 desc[UR50][R6.64+0x1d2], R143 ;  /* 0x0001d28f06006986 */ /* 0x000fe2000c101532 */
[----:B------:R-:W-:-:S02]  /*a020*/  ISETP.GT.AND P2, PT, R2, 0x8, P2 ;  /* 0x000000080200780c */ /* 0x000fc40001744270 */
[C---:B------:R-:W-:Y:S01]  /*a030*/  ISETP.GT.AND P6, PT, R2.reuse, RZ, P1 ;  /* 0x000000ff0200720c */ /* 0x040fe20000fc4270 */
[----:B------:R-:W-:Y:S01]  /*a040*/  @P5 STG.E.U16 desc[UR50][R4.64+0x1e0], R144 ;  /* 0x0001e09004005986 */ /* 0x000fe2000c101532 */
[C---:B------:R-:W-:Y:S01]  /*a050*/  ISETP.GT.AND P5, PT, R2.reuse, RZ, P0 ;  /* 0x000000ff0200720c */ /* 0x040fe200007a4270 */
[----:B------:R-:W-:Y:S01]  /*a060*/  @P4 IMAD.MOV.U32 R3, RZ, RZ, R5 ;  /* 0x000000ffff034224 */ /* 0x000fe200078e0005 */
[C---:B------:R-:W-:Y:S02]  /*a070*/  ISETP.GT.AND P1, PT, R2.reuse, 0x8, P1 ;  /* 0x000000080200780c */ /* 0x040fe40000f24270 */
[----:B------:R-:W-:Y:S01]  /*a080*/  ISETP.GT.AND P0, PT, R2, 0x8, P0 ;  /* 0x000000080200780c */ /* 0x000fe20000704270 */
[----:B------:R-:W-:Y:S01]  /*a090*/  @P4 IMAD.MOV.U32 R2, RZ, RZ, R4 ;  /* 0x000000ffff024224 */ /* 0x000fe200078e0004 */
[----:B------:R-:W-:Y:S02]  /*a0a0*/  F2FP.BF16.F32.PACK_AB R145, RZ, R145 ;  /* 0x00000091ff91723e */ /* 0x000fe400000010ff */
[----:B------:R-:W-:-:S02]  /*a0b0*/  F2FP.BF16.F32.PACK_AB R146, RZ, R146 ;  /* 0x00000092ff92723e */ /* 0x000fc400000010ff */
[----:B------:R-:W-:Y:S01]  /*a0c0*/  F2FP.BF16.F32.PACK_AB R147, RZ, R147 ;  /* 0x00000093ff93723e */ /* 0x000fe200000010ff */
[----:B------:R0:W-:Y:S01]  /*a0d0*/  @P4 STG.E.U16 desc[UR50][R2.64+0x1e2], R145 ;  /* 0x0001e29102004986 */ /* 0x0001e2000c101532 */
[----:B------:R-:W-:Y:S02]  /*a0e0*/  F2FP.BF16.F32.PACK_AB R148, RZ, R148 ;  /* 0x00000094ff94723e */ /* 0x000fe400000010ff */
[----:B------:R-:W-:Y:S02]  /*a0f0*/  F2FP.BF16.F32.PACK_AB R149, RZ, R149 ;  /* 0x00000095ff95723e */ /* 0x000fe400000010ff */
[----:B------:R-:W-:Y:S02]  /*a100*/  F2FP.BF16.F32.PACK_AB R150, RZ, R150 ;  /* 0x00000096ff96723e */ /* 0x000fe400000010ff */
[----:B------:R-:W-:Y:S01]  /*a110*/  F2FP.BF16.F32.PACK_AB R151, RZ, R151 ;  /* 0x00000097ff97723e */ /* 0x000fe200000010ff */
[----:B0-----:R-:W-:Y:S02]  /*a120*/  @P3 IMAD.MOV.U32 R2, RZ, RZ, R6 ;  /* 0x000000ffff023224 */ /* 0x001fe400078e0006 */
[----:B------:R-:W-:-:S05]  /*a130*/  @P3 IMAD.MOV.U32 R3, RZ, RZ, R7 ;  /* 0x000000ffff033224 */ /* 0x000fca00078e0007 */
[----:B------:R0:W-:Y:S02]  /*a140*/  @P3 STG.E.U16 desc[UR50][R2.64+0x1e0], R146 ;  /* 0x0001e09202003986 */ /* 0x0001e4000c101532 */
[----:B0-----:R-:W-:Y:S02]  /*a150*/  @P2 IMAD.MOV.U32 R2, RZ, RZ, R6 ;  /* 0x000000ffff022224 */ /* 0x001fe400078e0006 */
[----:B------:R-:W-:-:S05]  /*a160*/  @P2 IMAD.MOV.U32 R3, RZ, RZ, R7 ;  /* 0x000000ffff032224 */ /* 0x000fca00078e0007 */
[----:B------:R0:W-:Y:S02]  /*a170*/  @P2 STG.E.U16 desc[UR50][R2.64+0x1e2], R147 ;  /* 0x0001e29302002986 */ /* 0x0001e4000c101532 */
[----:B0-----:R-:W-:Y:S02]  /*a180*/  @P6 IMAD.MOV.U32 R2, RZ, RZ, R4 ;  /* 0x000000ffff026224 */ /* 0x001fe400078e0004 */
[----:B------:R-:W-:-:S05]  /*a190*/  @P6 IMAD.MOV.U32 R3, RZ, RZ, R5 ;  /* 0x000000ffff036224 */ /* 0x000fca00078e0005 */
[----:B------:R0:W-:Y:S04]  /*a1a0*/  @P6 STG.E.U16 desc[UR50][R2.64+0x1f0], R148 ;  /* 0x0001f09402006986 */ /* 0x0001e8000c101532 */
[----:B------:R1:W-:Y:S01]  /*a1b0*/  @P5 STG.E.U16 desc[UR50][R4.64+0x1f2], R149 ;  /* 0x0001f29504005986 */ /* 0x0003e2000c101532 */
[----:B0-----:R-:W-:Y:S02]  /*a1c0*/  @P1 IMAD.MOV.U32 R2, RZ, RZ, R6 ;  /* 0x000000ffff021224 */ /* 0x001fe400078e0006 */
[----:B------:R-:W-:-:S05]  /*a1d0*/  @P1 IMAD.MOV.U32 R3, RZ, RZ, R7 ;  /* 0x000000ffff031224 */ /* 0x000fca00078e0007 */
[----:B------:R1:W-:Y:S04]  /*a1e0*/  @P1 STG.E.U16 desc[UR50][R2.64+0x1f0], R150 ;  /* 0x0001f09602001986 */ /* 0x0003e8000c101532 */
[----:B------:R1:W-:Y:S02]  /*a1f0*/  @P0 STG.E.U16 desc[UR50][R6.64+0x1f2], R151 ;  /* 0x0001f29706000986 */ /* 0x0003e4000c101532 */
.L_x_285:
[----:B------:R-:W-:Y:S05]  /*a200*/  BSYNC B0 ;  /* 0x0000000000007941 */ /* 0x000fea0003800000 */
.L_x_31:
[----:B-1----:R-:W-:Y:S01]  /*a210*/  IMAD.U32 R2, RZ, RZ, UR38 ;  /* 0x00000026ff027e24 */ /* 0x002fe2000f8e00ff */
[----:B------:R-:W-:Y:S01]  /*a220*/  ULDC.64 UR4, c[0x0][0x650] ;  /* 0x0001940000047ab9 */ /* 0x000fe20000000a00 */
[----:B0-----:R-:W-:Y:S01]  /*a230*/  IMAD.U32 R0, RZ, RZ, UR41 ;  /* 0x00000029ff007e24 */ /* 0x001fe2000f8e00ff */
[----:B------:R0:W-:Y:S01]  /*a240*/  SYNCS.ARRIVE.TRANS64.A1T0 RZ, [R158+UR47], RZ ;  /* 0x000000ff9eff79a7 */ /* 0x0001e2000810002f */
[----:B------:R-:W-:Y:S01]  /*a250*/  IMAD.U32 R3, RZ, RZ, UR39 ;  /* 0x00000027ff037e24 */ /* 0x000fe2000f8e00ff */
[C---:B------:R-:W-:Y:S01]  /*a260*/  LEA R16, P0, R2.reuse, R16, 0x1 ;  /* 0x0000001002107211 */ /* 0x040fe200078008ff */
[----:B-----5:R-:W-:Y:S02]  /*a270*/  IMAD.MOV.U32 R18, RZ, RZ, -0x1 ;  /* 0xffffffffff127424 */ /* 0x020fe400078e00ff */
[----:B------:R-:W-:Y:S01]  /*a280*/  IMAD.MOV.U32 R19, RZ, RZ, -0x1 ;  /* 0xffffffffff137424 */ /* 0x000fe200078e00ff */
[----:B------:R-:W-:Y:S01]  /*a290*/  LEA.HI.X R17, R2, R17, R0, 0x1, P0 ;  /* 0x0000001102117211 */ /* 0x000fe200000f0c00 */
[----:B------:R-:W-:Y:S01]  /*a2a0*/  IMAD.MOV.U32 R2, RZ, RZ, -0x1 ;  /* 0xffffffffff027424 */ /* 0x000fe200078e00ff */
[----:B------:R-:W-:-:S02]  /*a2b0*/  ISETP.GE.U32.AND P0, PT, R16, UR4, PT ;  /* 0x0000000410007c0c */ /* 0x000fc4000bf06070 */
[----:B------:R-:W-:Y:S02]  /*a2c0*/  PRMT R0, RZ, 0x7610, R0 ;  /* 0x00007610ff007816 */ /* 0x000fe40000000000 */
[----:B------:R-:W-:-:S13]  /*a2d0*/  ISETP.GE.U32.AND.EX P0, PT, R17, UR5, PT, P0 ;  /* 0x0000000511007c0c */ /* 0x000fda000bf06100 */
[----:B0-----:R-:W-:Y:S05]  /*a2e0*/  @P0 BRA `(.L_x_286) ;  /* 0x00000004008c0947 */ /* 0x001fea0003800000 */
[----:B------:R-:W0:Y:S01]  /*a2f0*/  S2UR UR7, SR_CTAID.X ;  /* 0x00000000000779c3 */ /* 0x000e220000002500 */
[----:B------:R-:W-:Y:S01]  /*a300*/  ULDC.64 UR4, c[0x0][0x628] ;  /* 0x00018a0000047ab9 */ /* 0x000fe20000000a00 */
[----:B------:R-:W-:Y:S01]  /*a310*/  ULDC UR6, c[0x0][0x150] ;  /* 0x0000540000067ab9 */ /* 0x000fe20000000800 */
[----:B------:R-:W-:Y:S01]  /*a320*/  ISETP.NE.U32.AND P0, PT, RZ, UR4, PT ;  /* 0x00000004ff007c0c */ /* 0x000fe2000bf05070 */
[----:B------:R-:W-:Y:S01]  /*a330*/  ULDC UR15, c[0x0][0x630] ;  /* 0x00018c00000f7ab9 */ /* 0x000fe20000000800 */
[C---:B------:R-:W-:Y:S01]  /*a340*/  R2UR UR16, R16.reuse ;  /* 0x00000000101072ca */ /* 0x040fe200000e0000 */
[----:B------:R-:W-:Y:S01]  /*a350*/  ULDC UR18, c[0x0][0x154] ;  /* 0x0000550000127ab9 */ /* 0x000fe20000000800 */
[----:B------:R-:W-:Y:S01]  /*a360*/  ISETP.NE.AND.EX P0, PT, RZ, UR5, PT, P0 ;  /* 0x00000005ff007c0c */ /* 0x000fe2000bf05300 */
[----:B------:R-:W1:Y:S01]  /*a370*/  S2UR UR19, SR_CTAID.Y ;  /* 0x00000000001379c3 */ /* 0x000e620000002600 */
[----:B------:R-:W-:Y:S02]  /*a380*/  R2UR UR17, R17 ;  /* 0x00000000111172ca */ /* 0x000fe400000e0000 */
[----:B------:R-:W-:-:S02]  /*a390*/  R2UR UR12, R16 ;  /* 0x00000000100c72ca */ /* 0x000fc400000e0000 */
[----:B------:R-:W-:Y:S02]  /*a3a0*/  R2UR UR13, R17 ;  /* 0x00000000110d72ca */ /* 0x000fe400000e0000 */
[----:B0-----:R-:W-:-:S05]  /*a3b0*/  I2FP.F32.U32 R0, UR7 ;  /* 0x0000000700007c45 */ /* 0x001fca0008201000 */
[----:B------:R-:W-:-:S04]  /*a3c0*/  FMUL R0, R0, UR6 ;  /* 0x0000000600007c20 */ /* 0x000fc80008400000 */
[----:B------:R0:W0:Y:S01]  /*a3d0*/  F2I.U32.TRUNC.NTZ R2, R0 ;  /* 0x0000000000027305 */ /* 0x000022000020f000 */
[----:B-1----:R-:W-:Y:S05]  /*a3e0*/  @!P0 BRA `(.L_x_287) ;  /* 0x0000000000308947 */ /* 0x002fea0003800000 */
        /* <DEDUP_REMOVED lines=12> */
.L_x_287:
[----:B------:R-:W-:Y:S01]  /*a4b0*/  USHF.R.U64 UR6, UR12, UR15, UR13 ;  /* 0x0000000f0c067299 */ /* 0x000fe2000800120d */
[----:B0-----:R-:W-:Y:S01]  /*a4c0*/  I2FP.F32.U32 R0, UR19 ;  /* 0x0000001300007c45 */ /* 0x001fe20008201000 */
[----:B------:R-:W-:Y:S01]  /*a4d0*/  USHF.R.U32.HI UR4, URZ, UR15, UR13 ;  /* 0x0000000f3f047299 */ /* 0x000fe2000801160d */
[----:B------:R-:W-:Y:S01]  /*a4e0*/  R2UR UR14, R2 ;  /* 0x00000000020e72ca */ /* 0x000fe200000e0000 */
[----:B------:R-:W-:Y:S02]  /*a4f0*/  UIADD3 UR9, UP0, URZ, -UR6, URZ ;  /* 0x800000063f097290 */ /* 0x000fe4000ff1e03f */
[----:B------:R-:W-:Y:S01]  /*a500*/  FMUL R0, R0, UR18 ;  /* 0x0000001200007c20 */ /* 0x000fe20008400000 */
[----:B------:R-:W-:Y:S01]  /*a510*/  ULDC.64 UR12, c[0x0][0x620] ;  /* 0x00018800000c7ab9 */ /* 0x000fe20000000a00 */
[----:B------:R-:W-:Y:S01]  /*a520*/  UIADD3.X UR4, URZ, ~UR4, URZ, UP0, !UPT ;  /* 0x800000043f047290 */ /* 0x000fe200087fe43f */
[----:B------:R-:W-:Y:S01]  /*a530*/  UMOV UR10, UR16 ;  /* 0x00000010000a7c82 */ /* 0x000fe20008000000 */
[----:B------:R-:W-:-:S02]  /*a540*/  UMOV UR11, UR17 ;  /* 0x00000011000b7c82 */ /* 0x000fc40008000000 */
[----:B------:R-:W0:Y:S01]  /*a550*/  F2I.U32.TRUNC.NTZ R0, R0 ;  /* 0x0000000000007305 */ /* 0x000e22000020f000 */
[----:B------:R-:W-:Y:S02]  /*a560*/  UIMAD UR4, UR4, UR12, URZ ;  /* 0x0000000c040472a4 */ /* 0x000fe4000f8e023f */
        /* <DEDUP_REMOVED lines=9> */
[----:B------:R-:W-:Y:S01]  /*a600*/  USHF.R.U64 UR12, UR10, UR13, UR11 ;  /* 0x0000000d0a0c7299 */ /* 0x000fe2000800120b */
[----:B0-----:R-:W-:Y:S01]  /*a610*/  R2UR UR16, R0 ;  /* 0x00000000001072ca */ /* 0x001fe200000e0000 */
[----:B------:R-:W-:Y:S01]  /*a620*/  USHF.R.U32.HI UR10, URZ, UR13, UR11 ;  /* 0x0000000d3f0a7299 */ /* 0x000fe2000801160b */
[----:B------:R-:W-:Y:S01]  /*a630*/  ISETP.NE.AND.EX P0, PT, RZ, UR5, PT, P0 ;  /* 0x00000005ff007c0c */ /* 0x000fe2000bf05300 */
[----:B------:R-:W-:Y:S01]  /*a640*/  ULDC UR17, c[0x0][0x608] ;  /* 0x0001820000117ab9 */ /* 0x000fe20000000800 */
[----:B------:R-:W-:-:S02]  /*a650*/  ULOP3.LUT UR23, URZ, UR18, URZ, 0x33, !UPT ;  /* 0x000000123f177292 */ /* 0x000fc4000f8e333f */
[----:B------:R-:W-:Y:S02]  /*a660*/  USHF.R.U64 UR18, UR12, UR17, UR10 ;  /* 0x000000110c127299 */ /* 0x000fe4000800120a */
[----:B------:R-:W-:Y:S01]  /*a670*/  USHF.R.U32.HI UR10, URZ, UR17, UR10 ;  /* 0x000000113f0a7299 */ /* 0x000fe2000801160a */
[----:B------:R-:W-:Y:S01]  /*a680*/  UMOV UR20, 0x1 ;  /* 0x0000000100147882 */ /* 0x000fe20000000000 */
[----:B------:R-:W-:Y:S02]  /*a690*/  UIADD3 UR14, -UR14, URZ, URZ ;  /* 0x0000003f0e0e7290 */ /* 0x000fe4000fffe13f */
[----:B------:R-:W-:Y:S02]  /*a6a0*/  USHF.L.U32 UR13, UR20, UR22, URZ ;  /* 0x00000016140d7299 */ /* 0x000fe4000800063f */
[----:B------:R-:W-:Y:S01]  /*a6b0*/  USHF.R.U64 UR20, UR18, UR22, UR10 ;  /* 0x0000001612147299 */ /* 0x000fe2000800120a */
[----:B------:R-:W-:Y:S01]  /*a6c0*/  ULDC UR15, c[0x0][0x144] ;  /* 0x00005100000f7ab9 */ /* 0x000fe20000000800 */
[----:B------:R-:W-:Y:S01]  /*a6d0*/  ULDC UR8, c[0x0][0x600] ;  /* 0x0001800000087ab9 */ /* 0x000fe20000000800 */
[----:B------:R-:W-:-:S02]  /*a6e0*/  UIADD3 UR21, -UR16, URZ, URZ ;  /* 0x0000003f10157290 */ /* 0x000fc4000fffe13f */
[----:B------:R-:W-:Y:S02]  /*a6f0*/  USHF.R.U32.HI UR17, URZ, UR22, UR10 ;  /* 0x000000163f117299 */ /* 0x000fe4000801160a */
[----:B------:R-:W-:Y:S02]  /*a700*/  UIADD3 UR9, UR8, -0x1, URZ ;  /* 0xffffffff08097890 */ /* 0x000fe4000fffe03f */
        /* <DEDUP_REMOVED lines=16> */
.L_x_288:
[----:B------:R-:W-:Y:S01]  /*a810*/  UISETP.NE.AND UP0, UPT, UR40, URZ, UPT ;  /* 0x0000003f2800728c */ /* 0x000fe2000bf05270 */
[----:B------:R-:W-:Y:S01]  /*a820*/  IMAD.MOV.U32 R0, RZ, RZ, 0x1 ;  /* 0x00000001ff007424 */ /* 0x000fe200078e00ff */
[----:B------:R-:W-:Y:S01]  /*a830*/  USHF.R.U64 UR4, UR16, UR24, UR17 ;  /* 0x0000001810047299 */ /* 0x000fe20008001211 */
[----:B------:R-:W-:Y:S01]  /*a840*/  IMAD.U32 R19, RZ, RZ, UR6 ;  /* 0x00000006ff137e24 */ /* 0x000fe2000f8e00ff */
[----:B------:R-:W-:Y:S02]  /*a850*/  ULOP3.LUT UR18, UR18, UR23, URZ, 0xc0, !UPT ;  /* 0x0000001712127292 */ /* 0x000fe4000f8ec03f */
[----:B------:R-:W-:Y:S02]  /*a860*/  UIADD3 UR5, -UR4, URZ, URZ ;  /* 0x0000003f04057290 */ /* 0x000fe4000fffe13f */
[----:B------:R-:W-:Y:S02]  /*a870*/  ULOP3.LUT UR9, UR12, UR9, URZ, 0xc0, !UPT ;  /* 0x000000090c097292 */ /* 0x000fe4000f8ec03f */
[----:B------:R-:W-:-:S02]  /*a880*/  UIMAD UR4, UR13, UR4, UR18 ;  /* 0x000000040d0472a4 */ /* 0x000fc4000f8e0212 */
[----:B------:R-:W-:Y:S02]  /*a890*/  @UP0 UIMAD UR22, UR26, UR21, UR19 ;  /* 0x000000151a1602a4 */ /* 0x000fe4000f8e0213 */
[----:B------:R-:W-:Y:S01]  /*a8a0*/  UIMAD UR5, UR5, UR25, UR20 ;  /* 0x00000019050572a4 */ /* 0x000fe2000f8e0214 */
[----:B------:R-:W-:Y:S02]  /*a8b0*/  ULDC UR7, c[0x0][0x610] ;  /* 0x0001840000077ab9 */ /* 0x000fe40000000800 */
[----:B------:R-:W-:Y:S02]  /*a8c0*/  UIMAD UR4, UR4, UR7, UR22 ;  /* 0x00000007040472a4 */ /* 0x000fe4000f8e0216 */
[----:B------:R-:W-:-:S04]  /*a8d0*/  UIMAD UR5, UR5, UR8, UR9 ;  /* 0x00000008050572a4 */ /* 0x000fc8000f8e0209 */
[----:B------:R-:W-:Y:S02]  /*a8e0*/  USEL UR7, UR5, UR4, !UP0 ;  /* 0x0000000405077287 */ /* 0x000fe4000c000000 */
[----:B------:R-:W-:-:S04]  /*a8f0*/  USEL UR4, UR4, UR5, !UP0 ;  /* 0x0000000504047287 */ /* 0x000fc8000c000000 */
[----:B------:R-:W-:Y:S02]  /*a900*/  IMAD.U32 R2, RZ, RZ, UR7 ;  /* 0x00000007ff027e24 */ /* 0x000fe4000f8e00ff */
[----:B------:R-:W-:-:S07]  /*a910*/  IMAD.U32 R18, RZ, RZ, UR4 ;  /* 0x00000004ff127e24 */ /* 0x000fce000f8e00ff */
.L_x_286:
[----:B------:R-:W-:Y:S02]  /*a920*/  LOP3.LUT P0, RZ, R0, 0xff, RZ, 0xc0, !PT ;  /* 0x000000ff00ff7812 */ /* 0x000fe4000780c0ff */
[----:B------:R-:W-:-:S11]  /*a930*/  LOP3.LUT R166, R166, 0x1, RZ, 0x3c, !PT ;  /* 0x00000001a6a67812 */ /* 0x000fd600078e3cff */
[----:B------:R-:W-:Y:S05]  /*a940*/  @P0 BRA `(.L_x_289) ;  /* 0xffffff6c00000947 */ /* 0x000fea000383ffff */
[----:B------:R-:W-:Y:S05]  /*a950*/  EXIT ;  /* 0x000000000000794d */ /* 0x000fea0003800000 */
.L_x_12:
[----:B------:R-:W-:-:S08]  /*a960*/  ISETP.NE.AND P0, PT, RZ, UR8, PT ;  /* 0x00000008ff007c0c */ /* 0x000fd0000bf05270 */
[----:B-----5:R-:W0:-:S00]  /*a970*/  USETMAXREG.DEALLOC.CTAPOOL 0x28 ;  /* 0x00000028000079c8 */ /* 0x020e0000080e0500 */
[----:B------:R-:W-:Y:S05]  /*a980*/  @P0 EXIT ;  /* 0x000000000000094d */ /* 0x000fea0003800000 */
[----:B0-----:R-:W-:Y:S01]  /*a990*/  LOP3.LUT P0, RZ, R5, 0xff, RZ, 0xc0, !PT ;  /* 0x000000ff05ff7812 */ /* 0x001fe2000780c0ff */
[----:B------:R-:W-:Y:S02]  /*a9a0*/  IMAD.MOV.U32 R8, RZ, RZ, 0x1 ;  /* 0x00000001ff087424 */ /* 0x000fe400078e00ff */
[----:B------:R-:W-:-:S10]  /*a9b0*/  IMAD.MOV.U32 R0, RZ, RZ, RZ ;  /* 0x000000ffff007224 */ /* 0x000fd400078e00ff */
[----:B------:R-:W-:Y:S05]  /*a9c0*/  @!P0 BRA `(.L_x_290) ;  /* 0x0000000c00448947 */ /* 0x000fea0003800000 */
[----:B------:R-:W-:Y:S01]  /*a9d0*/  LOP3.LUT P0, RZ, R4, 0x1f, RZ, 0xc0, !PT ;  /* 0x0000001f04ff7812 */ /* 0x000fe2000780c0ff */
[----:B------:R-:W-:Y:S01]  /*a9e0*/  ULDC UR5, c[0x0][0x658] ;  /* 0x0001960000057ab9 */ /* 0x000fe20000000800 */
[----:B------:R-:W-:Y:S01]  /*a9f0*/  UMOV UR6, 0xffffffff ;  /* 0xffffffff00067882 */ /* 0x000fe20000000000 */
[----:B------:R-:W-:Y:S01]  /*aa00*/  BSSY B0, `(.L_x_290) ;  /* 0x00000cd000007945 */ /* 0x000fe20003800000 */
[----:B------:R-:W-:Y:S01]  /*aa10*/  USHF.L.U32 UR6, UR6, UR5, URZ ;  /* 0x0000000506067299 */ /* 0x000fe2000800063f */
[C---:B------:R-:W-:Y:S01]  /*aa20*/  ISETP.NE.AND P3, PT, R3.reuse, RZ, PT ;  /* 0x000000ff0300720c */ /* 0x040fe20003f65270 */
[----:B------:R-:W-:Y:S01]  /*aa30*/  IMAD.MOV.U32 R9, RZ, RZ, 0x1 ;  /* 0x00000001ff097424 */ /* 0x000fe200078e00ff */
[----:B------:R-:W-:Y:S01]  /*aa40*/  ISETP.NE.OR P0, PT, R3, RZ, !P0 ;  /* 0x000000ff0300720c */ /* 0x000fe20004705670 */
[----:B------:R-:W-:Y:S01]  /*aa50*/  IMAD.MOV.U32 R8, RZ, RZ, 0x1 ;  /* 0x00000001ff087424 */ /* 0x000fe200078e00ff */
[----:B------:R-:W-:Y:S01]  /*aa60*/  ULDC UR4, c[0x0][0x600] ;  /* 0x0001800000047ab9 */ /* 0x000fe20000000800 */
[----:B------:R-:W-:Y:S01]  /*aa70*/  IMAD.MOV.U32 R0, RZ, RZ, RZ ;  /* 0x000000ffff007224 */ /* 0x000fe200078e00ff */
[----:B------:R-:W-:Y:S01]  /*aa80*/  UMOV UR7, 0x1 ;  /* 0x0000000100077882 */ /* 0x000fe20000000000 */
[----:B------:R-:W-:-:S02]  /*aa90*/  UIADD3 UR21, UR37, 0x1, URZ ;  /* 0x0000000125157890 */ /* 0x000fc4000fffe03f */
[----:B------:R-:W-:Y:S02]  /*aaa0*/  ULOP3.LUT UR13, UR42, 0x2, URZ, 0xfc, !UPT ;  /* 0x000000022a0d7892 */ /* 0x000fe4000f8efc3f */
[----:B------:R-:W-:Y:S02]  /*aab0*/  UIADD3 UR4, UR4, -0x1, URZ ;  /* 0xffffffff04047890 */ /* 0x000fe4000fffe03f */
[----:B------:R-:W-:Y:S02]  /*aac0*/  USHF.L.U32 UR5, UR7, UR5, URZ ;  /* 0x0000000507057299 */ /* 0x000fe4000800063f */
[----:B------:R-:W-:Y:S01]  /*aad0*/  ULOP3.LUT UR6, URZ, UR6, URZ, 0x33, !UPT ;  /* 0x000000063f067292 */ /* 0x000fe2000f8e333f */
[----:B------:R-:W-:-:S11]  /*aae0*/  ULDC.64 UR30, c[0x0][0x198] ;  /* 0x00006600001e7ab9 */ /* 0x000fd60000000a00 */
.L_x_302:
[----:B------:R-:W-:-:S03]  /*aaf0*/  UMOV UR7, 0xffffffff ;  /* 0xffffffff00077882 */ /* 0x000fc60000000000 */
[----:B------:R-:W-:Y:S05]  /*ab00*/  BRA.DIV UR7, `(.L_x_291) ;  /* 0x00000012070c7947 */ /* 0x000fea000b800000 */
[----:B------:R-:W-:-:S13]  /*ab10*/  ELECT P6, URZ, PT ;  /* 0x00000000003f782f */ /* 0x000fda00038c0000 */
.L_x_315:
[----:B------:R-:W0:Y:S01]  /*ab20*/  LDC R3, c[0x0][0x28c] ;  /* 0x0000a300ff037b82 */ /* 0x000e220000000800 */
[----:B------:R-:W-:Y:S01]  /*ab30*/  BSSY B1, `(.L_x_292) ;  /* 0x0000044000017945 */ /* 0x000fe20003800000 */
[----:B0-----:R-:W-:-:S13]  /*ab40*/  ISETP.LT.OR P6, PT, R3, 0x1, !P6 ;  /* 0x000000010300780c */ /* 0x001fda00077c1670 */
[----:B------:R-:W-:Y:S05]  /*ab50*/  @P6 BRA `(.L_x_293) ;  /* 0x0000000400046947 */ /* 0x000fea0003800000 */
[----:B------:R-:W-:Y:S02]  /*ab60*/  IMAD.SHL.U32 R6, R2, 0x100, RZ ;  /* 0x0000010002067824 */ /* 0x000fe400078e00ff */
[----:B------:R-:W-:Y:S02]  /*ab70*/  IMAD.SHL.U32 R18, R18, 0x40, RZ ;  /* 0x0000004012127824 */ /* 0x000fe400078e00ff */
[----:B------:R-:W-:Y:S02]  /*ab80*/  IMAD.MOV.U32 R11, RZ, RZ, RZ ;  /* 0x000000ffff0b7224 */ /* 0x000fe400078e00ff */
[----:B------:R-:W-:Y:S02]  /*ab90*/  IMAD.U32 R12, RZ, RZ, UR21 ;  /* 0x00000015ff0c7e24 */ /* 0x000fe4000f8e00ff */
[----:B------:R-:W-:Y:S02]  /*aba0*/  IMAD.MOV.U32 R2, RZ, RZ, R8 ;  /* 0x000000ffff027224 */ /* 0x000fe400078e0008 */
[----:B------:R-:W-:-:S07]  /*abb0*/  IMAD.MOV.U32 R3, RZ, RZ, R0 ;  /* 0x000000ffff037224 */ /* 0x000fce00078e0000 */
.L_x_297:
[----:B------:R-:W0:Y:S01]  /*abc0*/  S2R R5, SR_CgaCtaId ;  /* 0x0000000000057919 */ /* 0x000e220000008800 */
[----:B------:R-:W-:-:S04]  /*abd0*/  MOV R4, 0x400 ;  /* 0x0000040000047802 */ /* 0x000fc80000000f00 */
[----:B0-----:R-:W-:Y:S02]  /*abe0*/  LEA R10, R5, R4, 0x18 ;  /* 0x00000004050a7211 */ /* 0x001fe400078ec0ff */
[----:B------:R-:W-:Y:S01]  /*abf0*/  SHF.L.U32 R4, R2, 0x1f, RZ ;  /* 0x0000001f02047819 */ /* 0x000fe200000006ff */
[----:B------:R-:W0:Y:S02]  /*ac00*/  @!P3 LDC R5, c[0x0][0x500] ;  /* 0x00014000ff05bb82 */ /* 0x000e240000000800 */
[----:B------:R-:W-:-:S04]  /*ac10*/  IMAD R7, R3, 0x8, R10 ;  /* 0x0000000803077824 */ /* 0x000fc800078e020a */
[----:B------:R-:W1:Y:S02]  /*ac20*/  SYNCS.PHASECHK.TRANS64.TRYWAIT P1, [R7+URZ+0x20], R4 ;  /* 0x00002004070075a7 */ /* 0x000e64000802017f */
[----:B-1----:R-:W-:Y:S05]  /*ac30*/  @!P1 BRA `(.L_x_294) ;  /* 0x0000000c00e09947 */ /* 0x002fea0003800000 */
.L_x_316:
[----:B------:R-:W-:Y:S01]  /*ac40*/  UPRMT UR7, UR13, 0x9910, URZ ;  /* 0x000099100d077896 */ /* 0x000fe2000800003f */
[----:B0-----:R0:W-:Y:S03]  /*ac50*/  @!P3 SYNCS.ARRIVE.TRANS64 RZ, [R7+URZ], R5 ;  /* 0x0000000507ffb9a7 */ /* 0x0011e6000800003f */
[----:B------:R-:W-:-:S06]  /*ac60*/  UISETP.NE.AND UP0, UPT, UR7, 0x2, UPT ;  /* 0x000000020700788c */ /* 0x000fcc000bf05270 */
[----:B------:R-:W-:-:S13]  /*ac70*/  PLOP3.LUT P1, PT, PT, PT, UP0, 0x80, 0x0 ;  /* 0x000000000000781c */ /* 0x000fda0003f2f008 */
[----:B0-----:R-:W-:Y:S05]  /*ac80*/  @P1 BRA `(.L_x_295) ;  /* 0x0000000000041947 */ /* 0x001fea0003800000 */
[----:B------:R-:W-:Y:S01]  /*ac90*/  BPT.TRAP 0x1 ;  /* 0x000000040000795c */ /* 0x000fe20000300000 */
.L_x_295:
[----:B------:R-:W-:Y:S05]  /*aca0*/  @P0 BRA `(.L_x_296) ;  /* 0x0000000000040947 */ /* 0x000fea0003800000 */
[----:B------:R-:W-:Y:S01]  /*acb0*/  BPT.TRAP 0x1 ;  /* 0x000000040000795c */ /* 0x000fe20000300000 */
.L_x_296:
[--C-:B-1----:R-:W-:Y:S01]  /*acc0*/  IMAD R4, R3, 0x4000, R10.reuse ;  /* 0x0000400003047824 */ /* 0x102fe200078e020a */
[----:B------:R-:W-:Y:S01]  /*acd0*/  R2UR UR34, R11 ;  /* 0x000000000b2272ca */ /* 0x000fe200000e0000 */
[----:B------:R-:W-:Y:S01]  /*ace0*/  IMAD R10, R3, 0x10000, R10 ;  /* 0x00010000030a7824 */ /* 0x000fe200078e020a */
[----:B------:R-:W-:Y:S01]  /*acf0*/  R2UR UR33, R7 ;  /* 0x00000000072172ca */ /* 0x000fe200000e0000 */
[----:B------:R-:W-:Y:S01]  /*ad00*/  VIADD R12, R12, 0xffffffff ;  /* 0xffffffff0c0c7836 */ /* 0x000fe20000000000 */
[----:B------:R-:W-:Y:S01]  /*ad10*/  R2UR UR24, R4 ;  /* 0x00000000041872ca */ /* 0x000fe200000e0000 */
[----:B------:R-:W-:Y:S01]  /*ad20*/  UIADD3 UR14, UP0, UR30, 0xf0, URZ ;  /* 0x000000f01e0e7890 */ /* 0x000fe2000ff1e03f */
[----:B------:R-:W-:Y:S01]  /*ad30*/  R2UR UR8, R10 ;  /* 0x000000000a0872ca */ /* 0x000fe200000e0000 */
[----:B------:R-:W-:Y:S01]  /*ad40*/  UIADD3 UR44, UP1, UR30, 0x1f0, URZ ;  /* 0x000001f01e2c7890 */ /* 0x000fe2000ff3e03f */
[----:B------:R-:W-:Y:S01]  /*ad50*/  R2UR UR36, R19 ;  /* 0x00000000132472ca */ /* 0x000fe200000e0000 */
[----:B------:R-:W-:Y:S01]  /*ad60*/  UIADD3.X UR15, URZ, UR31, URZ, UP0, !UPT ;  /* 0x0000001f3f0f7290 */ /* 0x000fe200087fe43f */
[----:B------:R-:W-:Y:S01]  /*ad70*/  R2UR UR35, R18 ;  /* 0x00000000122372ca */ /* 0x000fe200000e0000 */
[----:B------:R-:W-:Y:S01]  /*ad80*/  UIADD3.X UR45, URZ, UR31, URZ, UP1, !UPT ;  /* 0x0000001f3f2d7290 */ /* 0x000fe20008ffe43f */
[----:B------:R-:W-:Y:S01]  /*ad90*/  R2UR UR19, R6 ;  /* 0x00000000061372ca */ /* 0x000fe200000e0000 */
[----:B------:R-:W-:Y:S01]  /*ada0*/  UIADD3 UR26, UR34, 0x40, URZ ;  /* 0x00000040221a7890 */ /* 0x000fe2000fffe03f */
[----:B------:R-:W-:Y:S01]  /*adb0*/  ISETP.GT.AND P2, PT, R12, 0x1, PT ;  /* 0x000000010c00780c */ /* 0x000fe20003f44270 */
[----:B------:R-:W-:Y:S01]  /*adc0*/  VIADD R3, R3, 0x1 ;  /* 0x0000000103037836 */ /* 0x000fe20000000000 */
[----:B------:R-:W-:Y:S01]  /*add0*/  UMOV UR22, 0x0 ;  /* 0x0000000000167882 */ /* 0x000fe20000000000 */
[----:B------:R-:W-:Y:S01]  /*ade0*/  UIADD3 UR32, UR24, 0x180, URZ ;  /* 0x0000018018207890 */ /* 0x000fe2000fffe03f */
[----:B------:R-:W-:Y:S01]  /*adf0*/  VIADD R11, R11, 0x80 ;  /* 0x000000800b0b7836 */ /* 0x000fe20000000000 */
[----:B------:R-:W-:Y:S01]  /*ae00*/  UIADD3 UR24, UR24, 0x2180, URZ ;  /* 0x0000218018187890 */ /* 0x000fe2000fffe03f */
[----:B------:R-:W-:Y:S01]  /*ae10*/  ISETP.NE.AND P1, PT, R3, 0x4, PT ;  /* 0x000000040300780c */ /* 0x000fe20003f25270 */
[----:B------:R-:W-:-:S02]  /*ae20*/  UIADD3 UR16, UR8, 0x10180, URZ ;  /* 0x0001018008107890 */ /* 0x000fc4000fffe03f */
[----:B------:R-:W-:Y:S01]  /*ae30*/  UIADD3 UR8, UR8, 0x18180, URZ ;  /* 0x0001818008087890 */ /* 0x000fe2000fffe03f */
[----:B------:R-:W-:Y:S01]  /*ae40*/  SEL R5, RZ, 0x1, P1 ;  /* 0x00000001ff057807 */ /* 0x000fe20000800000 */
[----:B------:R-:W-:Y:S01]  /*ae50*/  UMOV UR23, 0x10000000 ;  /* 0x1000000000177882 */ /* 0x000fe20000000000 */
[----:B------:R-:W-:Y:S01]  /*ae60*/  UMOV UR25, UR33 ;  /* 0x0000002100197c82 */ /* 0x000fe20008000000 */
[----:B------:R-:W-:Y:S01]  /*ae70*/  UMOV UR28, UR36 ;  /* 0x00000024001c7c82 */ /* 0x000fe20008000000 */
[----:B------:R-:W-:Y:S01]  /*ae80*/  UMOV UR27, UR35 ;  /* 0x00000023001b7c82 */ /* 0x000fe20008000000 */
[----:B------:R-:W-:Y:S01]  /*ae90*/  UMOV UR17, UR33 ;  /* 0x0000002100117c82 */ /* 0x000fe20008000000 */
[----:B------:R-:W-:Y:S01]  /*aea0*/  UMOV UR18, UR34 ;  /* 0x0000002200127c82 */ /* 0x000fe20008000000 */
[----:B------:R-:W-:Y:S01]  /*aeb0*/  UMOV UR20, UR36 ;  /* 0x0000002400147c82 */ /* 0x000fe20008000000 */
[----:B------:R0:W-:Y:S01]  /*aec0*/  UTMALDG.3D [UR32], [UR14], desc[UR22] ;  /* 0x000016200e0075b4 */ /* 0x0001e20008011000 */
[----:B------:R-:W-:Y:S01]  /*aed0*/  UMOV UR9, UR33 ;  /* 0x0000002100097c82 */ /* 0x000fe20008000000 */
[----:B------:R-:W-:Y:S01]  /*aee0*/  UMOV UR11, UR19 ;  /* 0x00000013000b7c82 */ /* 0x000fe20008000000 */
[----:B------:R-:W-:Y:S01]  /*aef0*/  UMOV UR12, UR36 ;  /* 0x00000024000c7c82 */ /* 0x000fe20008000000 */
[----:B------:R-:W-:Y:S01]  /*af00*/  UMOV UR10, UR26 ;  /* 0x0000001a000a7c82 */ /* 0x000fe20008000000 */
[----:B------:R-:W-:-:S02]  /*af10*/  LOP3.LUT R2, R2, R5, RZ, 0x3c, !PT ;  /* 0x0000000502027212 */ /* 0x000fc400078e3cff */
[----:B------:R-:W-:Y:S01]  /*af20*/  SEL R3, R3, RZ, P1 ;  /* 0x000000ff03037207 */ /* 0x000fe20000800000 */
[----:B------:R0:W-:Y:S01]  /*af30*/  UTMALDG.3D [UR24], [UR14], desc[UR22] ;  /* 0x000016180e0075b4 */ /* 0x0001e20008011000 */
[----:B------:R0:W-:Y:S01]  /*af40*/  UTMALDG.3D [UR16], [UR44], desc[UR22] ;  /* 0x000016102c0075b4 */ /* 0x0001e20008011000 */
[----:B------:R0:W-:Y:S02]  /*af50*/  UTMALDG.3D [UR8], [UR44], desc[UR22] ;  /* 0x000016082c0075b4 */ /* 0x0001e40008011000 */
[----:B0-----:R-:W-:Y:S05]  /*af60*/  @P2 BRA `(.L_x_297) ;  /* 0xfffffffc00142947 */ /* 0x001fea000383ffff */
.L_x_293:
[----:B------:R-:W-:Y:S05]  /*af70*/  BSYNC B1 ;  /* 0x0000000000017941 */ /* 0x000fea0003800000 */
.L_x_292:
[----:B------:R-:W-:Y:S01]  /*af80*/  LOP3.LUT P4, RZ, R9, 0xff, RZ, 0xc0, !PT ;  /* 0x000000ff09ff7812 */ /* 0x000fe2000788c0ff */
[----:B------:R-:W-:Y:S01]  /*af90*/  VIADD R0, R0, UR37 ;  /* 0x0000002500007c36 */ /* 0x000fe20008000000 */
[----:B------:R-:W-:Y:S01]  /*afa0*/  ULDC.64 UR8, c[0x0][0x650] ;  /* 0x0001940000087ab9 */ /* 0x000fe20000000a00 */
[----:B------:R-:W-:Y:S01]  /*afb0*/  BSSY B1, `(.L_x_298) ;  /* 0x000006f000017945 */ /* 0x000fe20003800000 */
[----:B------:R-:W-:Y:S01]  /*afc0*/  IMAD.MOV.U32 R18, RZ, RZ, -0x1 ;  /* 0xffffffffff127424 */ /* 0x000fe200078e00ff */
[----:B------:R-:W-:Y:S01]  /*afd0*/  PRMT R9, RZ, 0x7610, R9 ;  /* 0x00007610ff097816 */ /* 0x000fe20000000009 */
[----:B------:R-:W-:Y:S01]  /*afe0*/  IMAD.MOV.U32 R19, RZ, RZ, -0x1 ;  /* 0xffffffffff137424 */ /* 0x000fe200078e00ff */
[C---:B------:R-:W-:Y:S02]  /*aff0*/  ISETP.GT.U32.AND P1, PT, R0.reuse, 0x3, PT ;  /* 0x000000030000780c */ /* 0x040fe40003f24070 */
[----:B------:R-:W-:Y:S02]  /*b000*/  SHF.R.U32.HI R2, RZ, 0x2, R0 ;  /* 0x00000002ff027819 */ /* 0x000fe40000011600 */
[----:B------:R-:W-:-:S02]  /*b010*/  LOP3.LUT R0, R0, 0x3, RZ, 0xc0, !PT ;  /* 0x0000000300007812 */ /* 0x000fc400078ec0ff */
[----:B------:R-:W0:Y:S01]  /*b020*/  @P4 S2R R4, SR_CgaCtaId ;  /* 0x0000000000044919 */ /* 0x000e220000008800 */
[----:B------:R-:W-:Y:S02]  /*b030*/  @P4 MOV R3, 0x400 ;  /* 0x0000040000034802 */ /* 0x000fe40000000f00 */
[----:B------:R-:W-:-:S04]  /*b040*/  LOP3.LUT R2, R2, 0x1, RZ, 0xc0, !PT ;  /* 0x0000000102027812 */ /* 0x000fc800078ec0ff */
[----:B------:R-:W-:Y:S02]  /*b050*/  ISETP.NE.U32.AND P2, PT, R2, 0x1, PT ;  /* 0x000000010200780c */ /* 0x000fe40003f45070 */
[----:B0-----:R-:W-:Y:S01]  /*b060*/  @P4 LEA R3, R4, R3, 0x18 ;  /* 0x0000000304034211 */ /* 0x001fe200078ec0ff */
[----:B------:R-:W-:-:S03]  /*b070*/  IMAD.U32 R4, RZ, RZ, UR37 ;  /* 0x00000025ff047e24 */ /* 0x000fc6000f8e00ff */
[----:B------:R0:W-:Y:S01]  /*b080*/  @P4 SYNCS.ARRIVE.TRANS64.A1T0 RZ, [R3+URZ+0x78], RZ ;  /* 0x000078ff03ff49a7 */ /* 0x0001e2000810003f */
[----:B------:R-:W-:Y:S02]  /*b090*/  IADD3 R16, P4, R16, UR38, RZ ;  /* 0x0000002610107c10 */ /* 0x000fe4000ff9e0ff */
[----:B------:R-:W-:Y:S02]  /*b0a0*/  ISETP.LT.U32.AND P1, PT, R4, 0x4, P1 ;  /* 0x000000040400780c */ /* 0x000fe40000f21070 */
[----:B------:R-:W-:Y:S02]  /*b0b0*/  IADD3.X R17, R17, UR41, RZ, P4, !PT ;  /* 0x0000002911117c10 */ /* 0x000fe4000a7fe4ff */
[----:B------:R-:W-:Y:S02]  /*b0c0*/  ISETP.GE.U32.AND P4, PT, R16, UR8, PT ;  /* 0x0000000810007c0c */ /* 0x000fe4000bf86070 */
[----:B0-----:R-:W-:Y:S02]  /*b0d0*/  SEL R3, RZ, 0x1, !P1 ;  /* 0x00000001ff037807 */ /* 0x001fe40004800000 */
[----:B------:R-:W-:-:S02]  /*b0e0*/  ISETP.GE.U32.AND.EX P1, PT, R17, UR9, PT, P4 ;  /* 0x0000000911007c0c */ /* 0x000fc4000bf26140 */
[----:B------:R-:W-:-:S04]  /*b0f0*/  ISETP.GT.U32.AND P2, PT, R4, 0x3, !P2 ;  /* 0x000000030400780c */ /* 0x000fc80005744070 */
[----:B------:R-:W-:-:S04]  /*b100*/  SEL R2, RZ, 0x1, !P2 ;  /* 0x00000001ff027807 */ /* 0x000fc80005000000 */
[--C-:B------:R-:W-:Y:S01]  /*b110*/  LOP3.LUT R8, R2, R8, R3.reuse, 0x96, !PT ;  /* 0x0000000802087212 */ /* 0x100fe200078e9603 */
[----:B------:R-:W-:Y:S01]  /*b120*/  IMAD.MOV.U32 R2, RZ, RZ, -0x1 ;  /* 0xffffffffff027424 */ /* 0x000fe200078e00ff */
[----:B------:R-:W-:Y:S01]  /*b130*/  PRMT R3, RZ, 0x7610, R3 ;  /* 0x00007610ff037816 */ /* 0x000fe20000000003 */
[----:B------:R-:W-:Y:S06]  /*b140*/  @P1 BRA `(.L_x_299) ;  /* 0x0000000400541947 */ /* 0x000fec0003800000 */
[----:B------:R-:W0:Y:S01]  /*b150*/  S2UR UR7, SR_CTAID.X ;  /* 0x00000000000779c3 */ /* 0x000e220000002500 */
[----:B------:R-:W-:Y:S01]  /*b160*/  ULDC.64 UR8, c[0x0][0x628] ;  /* 0x00018a0000087ab9 */ /* 0x000fe20000000a00 */
[----:B------:R-:W-:Y:S01]  /*b170*/  ULDC UR10, c[0x0][0x150] ;  /* 0x00005400000a7ab9 */ /* 0x000fe20000000800 */
[----:B------:R-:W-:Y:S01]  /*b180*/  ISETP.NE.U32.AND P1, PT, RZ, UR8, PT ;  /* 0x00000008ff007c0c */ /* 0x000fe2000bf25070 */
[----:B------:R-:W-:Y:S01]  /*b190*/  ULDC UR11, c[0x0][0x630] ;  /* 0x00018c00000b7ab9 */ /* 0x000fe20000000800 */
[----:B------:R-:W-:Y:S01]  /*b1a0*/  ULDC UR14, c[0x0][0x154] ;  /* 0x00005500000e7ab9 */ /* 0x000fe20000000800 */
[----:B------:R-:W-:Y:S01]  /*b1b0*/  IMAD.MOV.U32 R2, RZ, RZ, R16 ;  /* 0x000000ffff027224 */ /* 0x000fe200078e0010 */
[----:B------:R-:W-:Y:S01]  /*b1c0*/  ISETP.NE.AND.EX P1, PT, RZ, UR9, PT, P1 ;  /* 0x00000009ff007c0c */ /* 0x000fe2000bf25310 */
[----:B------:R-:W1:Y:S01]  /*b1d0*/  S2UR UR12, SR_CTAID.Y ;  /* 0x00000000000c79c3 */ /* 0x000e620000002600 */
[----:B0-----:R-:W-:-:S05]  /*b1e0*/  I2FP.F32.U32 R3, UR7 ;  /* 0x0000000700037c45 */ /* 0x001fca0008201000 */
[----:B------:R-:W-:Y:S01]  /*b1f0*/  FMUL R10, R3, UR10 ;  /* 0x0000000a030a7c20 */ /* 0x000fe20008400000 */
[----:B------:R-:W-:-:S05]  /*b200*/  IMAD.MOV.U32 R3, RZ, RZ, R17 ;  /* 0x000000ffff037224 */ /* 0x000fca00078e0011 */
[----:B------:R-:W-:Y:S05]  /*b210*/  @!P1 BRA `(.L_x_300) ;  /* 0x0000000000289947 */ /* 0x000fea0003800000 */
[----:B------:R-:W-:Y:S02]  /*b220*/  ULDC UR10, c[0x0][0x634] ;  /* 0x00018d00000a7ab9 */ /* 0x000fe40000000800 */
[----:B------:R-:W-:-:S05]  /*b230*/  IADD3 R7, P1, R16, UR10, RZ ;  /* 0x0000000a10077c10 */ /* 0x000fca000ff3e0ff */
[----:B------:R-:W-:-:S04]  /*b240*/  IMAD.X R11, RZ, RZ, R17, P1 ;  /* 0x000000ffff0b7224 */ /* 0x000fc800008e0611 */
[----:B------:R-:W-:-:S04]  /*b250*/  IMAD.WIDE.U32 R4, R11, UR8, RZ ;  /* 0x000000080b047c25 */ /* 0x000fc8000f8e00ff */
[----:B------:R-:W-:-:S04]  /*b260*/  IMAD.WIDE.U32 R4, P1, R7, UR9, R4 ;  /* 0x0000000907047c25 */ /* 0x000fc8000f820004 */
[----:B------:R-:W-:-:S04]  /*b270*/  IMAD.WIDE.U32 R6, R7, UR8, RZ ;  /* 0x0000000807067c25 */ /* 0x000fc8000f8e00ff */
[----:B------:R-:W-:Y:S01]  /*b280*/  IMAD.X R3, RZ, RZ, RZ, P1 ;  /* 0x000000ffff037224 */ /* 0x000fe200008e06ff */
[----:B------:R-:W-:Y:S01]  /*b290*/  IADD3 RZ, P1, R7, R4, RZ ;  /* 0x0000000407ff7210 */ /* 0x000fe20007f3e0ff */
[----:B------:R-:W-:-:S04]  /*b2a0*/  IMAD.MOV.U32 R2, RZ, RZ, R5 ;  /* 0x000000ffff027224 */ /* 0x000fc800078e0005 */
[----:B------:R-:W-:-:S08]  /*b2b0*/  IMAD.WIDE.U32.X R2, R11, UR9, R2, P1 ;  /* 0x000000090b027c25 */ /* 0x000fd000088e0402 */
.L_x_300:
[--C-:B------:R-:W-:Y:S01]  /*b2c0*/  SHF.R.U64 R19, R2, UR11, R3.reuse ;  /* 0x0000000b02137c19 */ /* 0x100fe20008001203 */
[----:B------:R-:W0:Y:S01]  /*b2d0*/  F2I.U32.TRUNC.NTZ R10, R10 ;  /* 0x0000000a000a7305 */ /* 0x000e22000020f000 */
[----:B------:R-:W-:Y:S01]  /*b2e0*/  SHF.R.U32.HI R2, RZ, UR11, R3 ;  /* 0x0000000bff027c19 */ /* 0x000fe20008011603 */
[----:B------:R-:W-:Y:S01]  /*b2f0*/  ULDC.64 UR8, c[0x0][0x620] ;  /* 0x0001880000087ab9 */ /* 0x000fe20000000a00 */
[----:B------:R-:W-:Y:S01]  /*b300*/  IADD3 R5, P1, RZ, -R19, RZ ;  /* 0x80000013ff057210 */ /* 0x000fe20007f3e0ff */
[----:B------:R-:W2:Y:S01]  /*b310*/  LDC R15, c[0x0][0x610] ;  /* 0x00018400ff0f7b82 */ /* 0x000ea20000000800 */
[----:B-1----:R-:W-:Y:S01]  /*b320*/  I2FP.F32.U32 R4, UR12 ;  /* 0x0000000c00047c45 */ /* 0x002fe20008201000 */
[----:B------:R-:W-:Y:S01]  /*b330*/  ULDC UR11, c[0x0][0x658] ;  /* 0x00019600000b7ab9 */ /* 0x000fe20000000800 */
[----:B------:R-:W-:Y:S01]  /*b340*/  ULDC UR16, c[0x0][0x648] ;  /* 0x0001920000107ab9 */ /* 0x000fe20000000800 */
[----:B------:R-:W-:Y:S02]  /*b350*/  IMAD.X R2, RZ, RZ, ~R2, P1 ;  /* 0x000000ffff027224 */ /* 0x000fe400008e0e02 */
[----:B------:R-:W-:Y:S01]  /*b360*/  FMUL R6, R4, UR14 ;  /* 0x0000000e04067c20 */ /* 0x000fe20008400000 */
[----:B------:R-:W-:Y:S01]  /*b370*/  ULDC.64 UR14, c[0x0][0x640] ;  /* 0x00019000000e7ab9 */ /* 0x000fe20000000a00 */
[----:B------:R-:W-:Y:S01]  /*b380*/  IMAD R4, R2, UR8, RZ ;  /* 0x0000000802047c24 */ /* 0x000fe2000f8e02ff */
[----:B------:R-:W-:Y:S01]  /*b390*/  ISETP.NE.U32.AND P1, PT, RZ, UR14, PT ;  /* 0x0000000eff007c0c */ /* 0x000fe2000bf25070 */
[C---:B------:R-:W-:Y:S01]  /*b3a0*/  IMAD.WIDE.U32 R2, R5.reuse, UR8, R16 ;  /* 0x0000000805027c25 */ /* 0x040fe2000f8e0010 */
[----:B0-----:R-:W-:Y:S01]  /*b3b0*/  R2UR UR8, R10 ;  /* 0x000000000a0872ca */ /* 0x001fe200000e0000 */
[----:B------:R-:W0:Y:S01]  /*b3c0*/  F2I.U32.TRUNC.NTZ R6, R6 ;  /* 0x0000000600067305 */ /* 0x000e22000020f000 */
[----:B------:R-:W-:Y:S01]  /*b3d0*/  ISETP.NE.AND.EX P1, PT, RZ, UR15, PT, P1 ;  /* 0x0000000fff007c0c */ /* 0x000fe2000bf25310 */
[----:B------:R-:W-:Y:S01]  /*b3e0*/  IMAD R5, R5, UR9, R4 ;  /* 0x0000000905057c24 */ /* 0x000fe2000f8e0204 */
[----:B------:R-:W-:-:S03]  /*b3f0*/  ULDC UR9, c[0x0][0x618] ;  /* 0x0001860000097ab9 */ /* 0x000fc60000000800 */
[----:B------:R-:W-:-:S05]  /*b400*/  IMAD.IADD R3, R3, 0x1, R5 ;  /* 0x0000000103037824 */ /* 0x000fca00078e0205 */
[--C-:B------:R-:W-:Y:S02]  /*b410*/  SHF.R.U64 R10, R2, UR9, R3.reuse ;  /* 0x00000009020a7c19 */ /* 0x100fe40008001203 */
[----:B------:R-:W-:Y:S01]  /*b420*/  SHF.R.U32.HI R3, RZ, UR9, R3 ;  /* 0x00000009ff037c19 */ /* 0x000fe20008011603 */
[----:B------:R-:W-:Y:S01]  /*b430*/  ULDC UR9, c[0x0][0x608] ;  /* 0x0001820000097ab9 */ /* 0x000fe20000000800 */
[----:B0-----:R-:W-:Y:S02]  /*b440*/  R2UR UR10, R6 ;  /* 0x00000000060a72ca */ /* 0x001fe400000e0000 */
[--C-:B------:R-:W-:Y:S02]  /*b450*/  SHF.R.U64 R12, R10, UR9, R3.reuse ;  /* 0x000000090a0c7c19 */ /* 0x100fe40008001203 */
[----:B------:R-:W-:Y:S01]  /*b460*/  SHF.R.U32.HI R3, RZ, UR9, R3 ;  /* 0x00000009ff037c19 */ /* 0x000fe20008011603 */
[----:B------:R-:W-:-:S03]  /*b470*/  UIADD3 UR9, -UR8, URZ, URZ ;  /* 0x0000003f08097290 */ /* 0x000fc6000fffe13f */
[--C-:B------:R-:W-:Y:S01]  /*b480*/  SHF.R.U64 R13, R12, UR11, R3.reuse ;  /* 0x0000000b0c0d7c19 */ /* 0x100fe20008001203 */
[----:B------:R-:W-:Y:S01]  /*b490*/  ULDC UR8, c[0x0][0x144] ;  /* 0x0000510000087ab9 */ /* 0x000fe20000000800 */
[----:B------:R-:W-:-:S03]  /*b4a0*/  SHF.R.U32.HI R3, RZ, UR11, R3 ;  /* 0x0000000bff037c19 */ /* 0x000fc60008011603 */
[----:B------:R-:W-:Y:S01]  /*b4b0*/  IMAD.MOV.U32 R2, RZ, RZ, R13 ;  /* 0x000000ffff027224 */ /* 0x000fe200078e000d */
[----:B------:R-:W-:Y:S06]  /*b4c0*/  @!P1 BRA `(.L_x_301) ;  /* 0x0000000000289947 */ /* 0x000fec0003800000 */
        /* <DEDUP_REMOVED lines=10> */
.L_x_301:
[----:B------:R-:W-:Y:S01]  /*b570*/  UISETP.NE.AND UP0, UPT, UR40, URZ, UPT ;  /* 0x0000003f2800728c */ /* 0x000fe2000bf05270 */
[----:B------:R-:W-:Y:S01]  /*b580*/  SHF.R.U64 R3, R2, UR16, R3 ;  /* 0x0000001002037c19 */ /* 0x000fe20008001203 */
[----:B------:R-:W-:Y:S01]  /*b590*/  UIADD3 UR10, -UR10, URZ, URZ ;  /* 0x0000003f0a0a7290 */ /* 0x000fe2000fffe13f */
[----:B------:R-:W-:Y:S01]  /*b5a0*/  LOP3.LUT R2, R12, UR6, RZ, 0xc0, !PT ;  /* 0x000000060c027c12 */ /* 0x000fe2000f8ec0ff */
[----:B------:R-:W-:Y:S01]  /*b5b0*/  UIMAD UR7, UR8, UR9, UR7 ;  /* 0x00000009080772a4 */ /* 0x000fe2000f8e0207 */
[----:B------:R-:W-:Y:S01]  /*b5c0*/  LOP3.LUT R5, R10, UR4, RZ, 0xc0, !PT ;  /* 0x000000040a057c12 */ /* 0x000fe2000f8ec0ff */
[----:B------:R-:W-:Y:S01]  /*b5d0*/  IMAD.MOV R4, RZ, RZ, -R3 ;  /* 0x000000ffff047224 */ /* 0x000fe200078e0a03 */
[----:B------:R-:W-:Y:S01]  /*b5e0*/  ULDC UR8, c[0x0][0x148] ;  /* 0x0000520000087ab9 */ /* 0x000fe20000000800 */
[----:B------:R-:W-:Y:S01]  /*b5f0*/  IMAD R18, R3, UR5, R2 ;  /* 0x0000000503127c24 */ /* 0x000fe2000f8e0202 */
[----:B------:R-:W-:Y:S01]  /*b600*/  PLOP3.LUT P1, PT, PT, PT, UP0, 0x80, 0x0 ;  /* 0x000000000000781c */ /* 0x000fe20003f2f008 */
[----:B------:R-:W-:Y:S01]  /*b610*/  IMAD.MOV.U32 R3, RZ, RZ, 0x1 ;  /* 0x00000001ff037424 */ /* 0x000fe200078e00ff */
[----:B------:R-:W-:-:S03]  /*b620*/  @UP0 UIMAD UR7, UR8, UR10, UR12 ;  /* 0x0000000a080702a4 */ /* 0x000fc6000f8e020c */
[----:B------:R-:W-:Y:S02]  /*b630*/  ULDC UR8, c[0x0][0x638] ;  /* 0x00018e0000087ab9 */ /* 0x000fe40000000800 */
[----:B------:R-:W-:Y:S02]  /*b640*/  IMAD R2, R4, UR8, R13 ;  /* 0x0000000804027c24 */ /* 0x000fe4000f8e020d */
[----:B--2---:R-:W-:Y:S01]  /*b650*/  IMAD R18, R18, R15, UR7 ;  /* 0x0000000712127e24 */ /* 0x004fe2000f8e020f */
[----:B------:R-:W-:Y:S02]  /*b660*/  ULDC UR7, c[0x0][0x600] ;  /* 0x0001800000077ab9 */ /* 0x000fe40000000800 */
[----:B------:R-:W-:-:S05]  /*b670*/  IMAD R5, R2, UR7, R5 ;  /* 0x0000000702057c24 */ /* 0x000fca000f8e0205 */
[----:B------:R-:W-:Y:S02]  /*b680*/  SEL R2, R5, R18, !P1 ;  /* 0x0000001205027207 */ /* 0x000fe40004800000 */
[----:B------:R-:W-:-:S07]  /*b690*/  SEL R18, R18, R5, !P1 ;  /* 0x0000000512127207 */ /* 0x000fce0004800000 */
.L_x_299:
[----:B------:R-:W-:Y:S05]  /*b6a0*/  BSYNC B1 ;  /* 0x0000000000017941 */ /* 0x000fea0003800000 */
.L_x_298:
[----:B------:R-:W-:-:S13]  /*b6b0*/  LOP3.LUT P1, RZ, R3, 0xff, RZ, 0xc0, !PT ;  /* 0x000000ff03ff7812 */ /* 0x000fda000782c0ff */
[----:B------:R-:W-:Y:S05]  /*b6c0*/  @P1 BRA `(.L_x_302) ;  /* 0xfffffff400081947 */ /* 0x000fea000383ffff */
[----:B------:R-:W-:Y:S05]  /*b6d0*/  BSYNC B0 ;  /* 0x0000000000007941 */ /* 0x000fea0003800000 */
.L_x_290:
[----:B------:R-:W-:-:S03]  /*b6e0*/  UMOV UR7, 0xffffffff ;  /* 0xffffffff00077882 */ /* 0x000fc60000000000 */
[----:B------:R-:W-:Y:S05]  /*b6f0*/  BRA.DIV UR7, `(.L_x_303) ;  /* 0x0000000607447947 */ /* 0x000fea000b800000 */
[----:B------:R-:W-:-:S13]  /*b700*/  ELECT P6, URZ, PT ;  /* 0x00000000003f782f */ /* 0x000fda00038c0000 */
.L_x_319:
[----:B------:R-:W-:Y:S04]  /*b710*/  BSSY B0, `(.L_x_304) ;  /* 0x000002c000007945 */ /* 0x000fe80003800000 */
[----:B------:R-:W-:Y:S05]  /*b720*/  @!P6 BRA `(.L_x_305) ;  /* 0x0000000000a8e947 */ /* 0x000fea0003800000 */
[----:B------:R-:W-:-:S04]  /*b730*/  ULOP3.LUT UR7, UR42, 0x2, URZ, 0xfc, !UPT ;  /* 0x000000022a077892 */ /* 0x000fc8000f8efc3f */
[----:B------:R-:W-:-:S06]  /*b740*/  UISETP.NE.AND UP0, UPT, UR7, 0x3, UPT ;  /* 0x000000030700788c */ /* 0x000fcc000bf05270 */
[----:B------:R-:W-:-:S13]  /*b750*/  PLOP3.LUT P0, PT, PT, PT, UP0, 0x80, 0x0 ;  /* 0x000000000000781c */ /* 0x000fda0003f0f008 */
[----:B------:R-:W-:Y:S05]  /*b760*/  @!P0 BRA `(.L_x_306) ;  /* 0x0000000000048947 */ /* 0x000fea0003800000 */
[----:B------:R-:W-:Y:S01]  /*b770*/  BPT.TRAP 0x1 ;  /* 0x000000040000795c */ /* 0x000fe20000300000 */
.L_x_306:
[----:B------:R-:W0:Y:S01]  /*b780*/  S2R R3, SR_CgaCtaId ;  /* 0x0000000000037919 */ /* 0x000e220000008800 */
[----:B------:R-:W-:-:S04]  /*b790*/  MOV R2, 0x400 ;  /* 0x0000040000027802 */ /* 0x000fc80000000f00 */
[----:B0-----:R-:W-:Y:S02]  /*b7a0*/  LEA R3, R3, R2, 0x18 ;  /* 0x0000000203037211 */ /* 0x001fe400078ec0ff */
[----:B------:R-:W-:-:S03]  /*b7b0*/  SHF.L.U32 R2, R8, 0x1f, RZ ;  /* 0x0000001f08027819 */ /* 0x000fc600000006ff */
[----:B------:R-:W-:-:S04]  /*b7c0*/  VIADD R3, R3, 0x20 ;  /* 0x0000002003037836 */ /* 0x000fc80000000000 */
[C---:B------:R-:W-:Y:S02]  /*b7d0*/  IMAD R7, R0.reuse, 0x8, R3 ;  /* 0x0000000800077824 */ /* 0x040fe400078e0203 */
[----:B------:R-:W-:Y:S02]  /*b7e0*/  VIADD R0, R0, 0x1 ;  /* 0x0000000100007836 */ /* 0x000fe40000000000 */
[----:B------:R-:W0:Y:S03]  /*b7f0*/  SYNCS.PHASECHK.TRANS64.TRYWAIT P0, [R7+URZ], R2 ;  /* 0x00000002070075a7 */ /* 0x000e26000800017f */
[----:B------:R-:W-:-:S04]  /*b800*/  ISETP.NE.AND P1, PT, R0, 0x4, PT ;  /* 0x000000040000780c */ /* 0x000fc80003f25270 */
[----:B------:R-:W-:Y:S02]  /*b810*/  SEL R5, RZ, 0x1, P1 ;  /* 0x00000001ff057807 */ /* 0x000fe40000800000 */
[----:B------:R-:W-:Y:S02]  /*b820*/  SEL R0, R0, RZ, P1 ;  /* 0x000000ff00007207 */ /* 0x000fe40000800000 */
[----:B------:R-:W-:-:S03]  /*b830*/  LOP3.LUT R5, R8, R5, RZ, 0x3c, !PT ;  /* 0x0000000508057212 */ /* 0x000fc600078e3cff */
[----:B------:R-:W-:Y:S01]  /*b840*/  IMAD R9, R0, 0x8, R3 ;  /* 0x0000000800097824 */ /* 0x000fe200078e0203 */
[----:B------:R-:W-:Y:S01]  /*b850*/  SHF.L.U32 R4, R5, 0x1f, RZ ;  /* 0x0000001f05047819 */ /* 0x000fe200000006ff */
[----:B0-----:R-:W-:Y:S06]  /*b860*/  @!P0 BRA `(.L_x_307) ;  /* 0x0000000400088947 */ /* 0x001fec0003800000 */
.L_x_320:
[----:B------:R-:W1:Y:S01]  /*b870*/  SYNCS.PHASECHK.TRANS64.TRYWAIT P0, [R9+URZ], R4 ;  /* 0x00000004090075a7 */ /* 0x000e62000800017f */
[----:B------:R-:W-:-:S05]  /*b880*/  VIADD R0, R0, 0x1 ;  /* 0x0000000100007836 */ /* 0x000fca0000000000 */
[----:B------:R-:W-:-:S04]  /*b890*/  ISETP.NE.AND P1, PT, R0, 0x4, PT ;  /* 0x000000040000780c */ /* 0x000fc80003f25270 */
[----:B0-----:R-:W-:Y:S02]  /*b8a0*/  SEL R2, RZ, 0x1, P1 ;  /* 0x00000001ff027807 */ /* 0x001fe40000800000 */
[----:B------:R-:W-:Y:S02]  /*b8b0*/  SEL R0, R0, RZ, P1 ;  /* 0x000000ff00007207 */ /* 0x000fe40000800000 */
[----:B------:R-:W-:-:S03]  /*b8c0*/  LOP3.LUT R7, R5, R2, RZ, 0x3c, !PT ;  /* 0x0000000205077212 */ /* 0x000fc600078e3cff */
[----:B------:R-:W-:Y:S01]  /*b8d0*/  IMAD R6, R0, 0x8, R3 ;  /* 0x0000000800067824 */ /* 0x000fe200078e0203 */
[----:B------:R-:W-:Y:S01]  /*b8e0*/  SHF.L.U32 R5, R7, 0x1f, RZ ;  /* 0x0000001f07057819 */ /* 0x000fe200000006ff */
[----:B-1----:R-:W-:Y:S06]  /*b8f0*/  @!P0 BRA `(.L_x_308) ;  /* 0x0000000000f88947 */ /* 0x002fec0003800000 */
.L_x_321:
[----:B------:R-:W1:Y:S01]  /*b900*/  SYNCS.PHASECHK.TRANS64.TRYWAIT P0, [R6+URZ], R5 ;  /* 0x00000005060075a7 */ /* 0x000e62000800017f */
[----:B------:R-:W-:-:S05]  /*b910*/  VIADD R0, R0, 0x1 ;  /* 0x0000000100007836 */ /* 0x000fca0000000000 */
[----:B------:R-:W-:-:S04]  /*b920*/  ISETP.NE.AND P1, PT, R0, 0x4, PT ;  /* 0x000000040000780c */ /* 0x000fc80003f25270 */
[----:B------:R-:W-:Y:S02]  /*b930*/  SEL R2, RZ, 0x1, P1 ;  /* 0x00000001ff027807 */ /* 0x000fe40000800000 */
[----:B------:R-:W-:Y:S02]  /*b940*/  SEL R0, R0, RZ, P1 ;  /* 0x000000ff00007207 */ /* 0x000fe40000800000 */
[----:B------:R-:W-:Y:S01]  /*b950*/  LOP3.LUT R2, R7, R2, RZ, 0x3c, !PT ;  /* 0x0000000207027212 */ /* 0x000fe200078e3cff */
[----:B-1----:R-:W-:Y:S06]  /*b960*/  @!P0 BRA `(.L_x_309) ;  /* 0x0000000000f08947 */ /* 0x002fec0003800000 */
.L_x_322:
[----:B------:R-:W-:Y:S01]  /*b970*/  IMAD R3, R0, 0x8, R3 ;  /* 0x0000000800037824 */ /* 0x000fe200078e0203 */
[----:B------:R-:W-:-:S07]  /*b980*/  SHF.L.U32 R0, R2, 0x1f, RZ ;  /* 0x0000001f02007819 */ /* 0x000fce00000006ff */
.L_x_310:
[----:B--2---:R2:W3:Y:S02]  /*b990*/  SYNCS.PHASECHK.TRANS64.TRYWAIT P0, [R3+URZ], R0 ;  /* 0x00000000030075a7 */ /* 0x0044e4000800017f */
[----:B---3--:R-:W-:Y:S05]  /*b9a0*/  @!P0 NANOSLEEP.SYNCS 0x989680 ;  /* 0x009896800000895d */ /* 0x008fea0003900000 */
[----:B------:R-:W3:Y:S02]  /*b9b0*/  @!P0 SYNCS.PHASECHK.TRANS64 P0, [R3+URZ], R0 ;  /* 0x00000000030085a7 */ /* 0x000ee4000800007f */
[----:B---3--:R-:W-:Y:S05]  /*b9c0*/  @!P0 BRA `(.L_x_310) ;  /* 0xfffffffc00f08947 */ /* 0x008fea000383ffff */
.L_x_305:
[----:B------:R-:W-:Y:S05]  /*b9d0*/  BSYNC B0 ;  /* 0x0000000000007941 */ /* 0x000fea0003800000 */
.L_x_304:
[----:B------:R-:W-:Y:S05]  /*b9e0*/  EXIT ;  /* 0x000000000000794d */ /* 0x000fea0003800000 */
.L_x_14:
[----:B0-----:R0:W1:Y:S02]  /*b9f0*/  SYNCS.PHASECHK.TRANS64.TRYWAIT P0, [R157+URZ], R0 ;  /* 0x000000009d0075a7 */ /* 0x001064000800017f */
[----:B-1----:R-:W-:Y:S05]  /*ba00*/  @!P0 NANOSLEEP.SYNCS 0x989680 ;  /* 0x009896800000895d */ /* 0x002fea0003900000 */
[----:B------:R-:W1:Y:S02]  /*ba10*/  @!P0 SYNCS.PHASECHK.TRANS64 P0, [R157+URZ], R0 ;  /* 0x000000009d0085a7 */ /* 0x000e64000800007f */
[----:B-1----:R-:W-:Y:S05]  /*ba20*/  @!P0 BRA `(.L_x_14) ;  /* 0xfffffffc00f08947 */ /* 0x002fea000383ffff */
[----:B------:R-:W-:Y:S05]  /*ba30*/  BRA `(.L_x_311) ;  /* 0xffffff5800d87947 */ /* 0x000fea000383ffff */
.L_x_19:
[----:B-1----:R1:W2:Y:S02]  /*ba40*/  SYNCS.PHASECHK.TRANS64.TRYWAIT P1, [R3+URZ], R0 ;  /* 0x00000000030075a7 */ /* 0x0022a4000802017f */
[----:B--2---:R-:W-:Y:S05]  /*ba50*/  @!P1 NANOSLEEP.SYNCS 0x989680 ;  /* 0x009896800000995d */ /* 0x004fea0003900000 */
[----:B------:R-:W2:Y:S02]  /*ba60*/  @!P1 SYNCS.PHASECHK.TRANS64 P1, [R3+URZ], R0 ;  /* 0x00000000030095a7 */ /* 0x000ea4000802007f */
[----:B--2---:R-:W-:Y:S05]  /*ba70*/  @!P1 BRA `(.L_x_19) ;  /* 0xfffffffc00f09947 */ /* 0x004fea000383ffff */
[----:B------:R-:W-:Y:S05]  /*ba80*/  BRA `(.L_x_18) ;  /* 0xffffff5c00487947 */ /* 0x000fea000383ffff */
.L_x_24:
[----:B-1----:R-:W-:-:S04]  /*ba90*/  IMAD.U32 R4, RZ, RZ, UR4 ;  /* 0x00000004ff047e24 */ /* 0x002fc8000f8e00ff */
[----:B------:R1:W2:Y:S03]  /*baa0*/  SYNCS.PHASECHK.TRANS64.TRYWAIT P1, [R4+URZ], R3 ;  /* 0x00000003040075a7 */ /* 0x0002a6000802017f */
[----:B--2---:R-:W-:Y:S05]  /*bab0*/  @!P1 NANOSLEEP.SYNCS 0x989680 ;  /* 0x009896800000995d */ /* 0x004fea0003900000 */
[----:B------:R-:W2:Y:S02]  /*bac0*/  @!P1 SYNCS.PHASECHK.TRANS64 P1, [R4+URZ], R3 ;  /* 0x00000003040095a7 */ /* 0x000ea4000802007f */
[----:B--2---:R-:W-:Y:S05]  /*bad0*/  @!P1 BRA `(.L_x_24) ;  /* 0xfffffffc00ec9947 */ /* 0x004fea000383ffff */
[----:B------:R-:W-:Y:S05]  /*bae0*/  BRA `(.L_x_23) ;  /* 0xffffff6000a47947 */ /* 0x000fea000383ffff */
.L_x_30:
[----:B0-----:R0:W1:Y:S02]  /*baf0*/  SYNCS.PHASECHK.TRANS64.TRYWAIT P0, [R157+URZ+0x10], R0 ;  /* 0x000010009d0075a7 */ /* 0x001064000800017f */
[----:B-1----:R-:W-:Y:S05]  /*bb00*/  @!P0 NANOSLEEP.SYNCS 0x989680 ;  /* 0x009896800000895d */ /* 0x002fea0003900000 */
[----:B------:R-:W1:Y:S02]  /*bb10*/  @!P0 SYNCS.PHASECHK.TRANS64 P0, [R157+URZ+0x10], R0 ;  /* 0x000010009d0085a7 */ /* 0x000e64000800007f */
[----:B-1----:R-:W-:Y:S05]  /*bb20*/  @!P0 BRA `(.L_x_30) ;  /* 0xfffffffc00f08947 */ /* 0x002fea000383ffff */
[----:B------:R-:W-:Y:S05]  /*bb30*/  BRA `(.L_x_312) ;  /* 0xffffff68006c7947 */ /* 0x000fea000383ffff */
.L_x_291:
[----:B------:R-:W-:Y:S01]  /*bb40*/  BSSY B1, `(.L_x_313) ;  /* 0x0000006000017945 */ /* 0x000fe20003800000 */
[----:B------:R-:W-:-:S07]  /*bb50*/  IMAD.MOV.U32 R15, RZ, RZ, -0x1 ;  /* 0xffffffffff0f7424 */ /* 0x000fce00078e00ff */
[----:B------:R-:W-:Y:S05]  /*bb60*/  WARPSYNC.COLLECTIVE R15, `(.L_x_314) ;  /* 0x000000000f0c7348 */ /* 0x000fea0003c00000 */
[----:B------:R-:W-:Y:S02]  /*bb70*/  ELECT P6, UR62, PT ;  /* 0x00000000003e782f */ /* 0x000fe400038c0000 */
[----:B------:R-:W-:Y:S01]  /*bb80*/  MOV R14, UR62 ;  /* 0x0000003e000e7c02 */ /* 0x000fe20008000f00 */
[----:B------:R-:W-:Y:S10]  /*bb90*/  ENDCOLLECTIVE ;  /* 0x000000000000791b */ /* 0x000ff40003800000 */
.L_x_314:
[----:B------:R-:W-:Y:S05]  /*bba0*/  BSYNC B1 ;  /* 0x0000000000017941 */ /* 0x000fea0003800000 */
.L_x_313:
[----:B------:R-:W-:Y:S05]  /*bbb0*/  BRA `(.L_x_315) ;  /* 0xffffffec00d87947 */ /* 0x000fea000383ffff */
.L_x_294:
[----:B-1----:R1:W2:Y:S02]  /*bbc0*/  SYNCS.PHASECHK.TRANS64.TRYWAIT P1, [R7+URZ+0x20], R4 ;  /* 0x00002004070075a7 */ /* 0x0022a4000802017f */
[----:B--2---:R-:W-:Y:S05]  /*bbd0*/  @!P1 NANOSLEEP.SYNCS 0x989680 ;  /* 0x009896800000995d */ /* 0x004fea0003900000 */
[----:B------:R-:W2:Y:S02]  /*bbe0*/  @!P1 SYNCS.PHASECHK.TRANS64 P1, [R7+URZ+0x20], R4 ;  /* 0x00002004070095a7 */ /* 0x000ea4000802007f */
[----:B--2---:R-:W-:Y:S05]  /*bbf0*/  @!P1 BRA `(.L_x_294) ;  /* 0xfffffffc00f09947 */ /* 0x004fea000383ffff */
[----:B------:R-:W-:Y:S05]  /*bc00*/  BRA `(.L_x_316) ;  /* 0xfffffff0000c7947 */ /* 0x000fea000383ffff */
.L_x_303:
[----:B------:R-:W-:Y:S01]  /*bc10*/  BSSY B0, `(.L_x_317) ;  /* 0x0000006000007945 */ /* 0x000fe20003800000 */
[----:B------:R-:W-:-:S07]  /*bc20*/  IMAD.MOV.U32 R15, RZ, RZ, -0x1 ;  /* 0xffffffffff0f7424 */ /* 0x000fce00078e00ff */
[----:B------:R-:W-:Y:S05]  /*bc30*/  WARPSYNC.COLLECTIVE R15, `(.L_x_318) ;  /* 0x000000000f0c7348 */ /* 0x000fea0003c00000 */
[----:B------:R-:W-:Y:S02]  /*bc40*/  ELECT P6, UR62, PT ;  /* 0x00000000003e782f */ /* 0x000fe400038c0000 */
[----:B------:R-:W-:Y:S01]  /*bc50*/  MOV R14, UR62 ;  /* 0x0000003e000e7c02 */ /* 0x000fe20008000f00 */
[----:B------:R-:W-:Y:S10]  /*bc60*/  ENDCOLLECTIVE ;  /* 0x000000000000791b */ /* 0x000ff40003800000 */
.L_x_318:
[----:B------:R-:W-:Y:S05]  /*bc70*/  BSYNC B0 ;  /* 0x0000000000007941 */ /* 0x000fea0003800000 */
.L_x_317:
[----:B------:R-:W-:Y:S05]  /*bc80*/  BRA `(.L_x_319) ;  /* 0xfffffff800a07947 */ /* 0x000fea000383ffff */
.L_x_307:
[----:B0-----:R0:W1:Y:S02]  /*bc90*/  SYNCS.PHASECHK.TRANS64.TRYWAIT P0, [R7+URZ], R2 ;  /* 0x00000002070075a7 */ /* 0x001064000800017f */
[----:B-1----:R-:W-:Y:S05]  /*bca0*/  @!P0 NANOSLEEP.SYNCS 0x989680 ;  /* 0x009896800000895d */ /* 0x002fea0003900000 */
[----:B------:R-:W1:Y:S02]  /*bcb0*/  @!P0 SYNCS.PHASECHK.TRANS64 P0, [R7+URZ], R2 ;  /* 0x00000002070085a7 */ /* 0x000e64000800007f */
[----:B-1----:R-:W-:Y:S05]  /*bcc0*/  @!P0 BRA `(.L_x_307) ;  /* 0xfffffffc00f08947 */ /* 0x002fea000383ffff */
[----:B------:R-:W-:Y:S05]  /*bcd0*/  BRA `(.L_x_320) ;  /* 0xfffffff800e47947 */ /* 0x000fea000383ffff */
.L_x_308:
[----:B0-----:R0:W1:Y:S02]  /*bce0*/  SYNCS.PHASECHK.TRANS64.TRYWAIT P0, [R9+URZ], R4 ;  /* 0x00000004090075a7 */ /* 0x001064000800017f */
[----:B-1----:R-:W-:Y:S05]  /*bcf0*/  @!P0 NANOSLEEP.SYNCS 0x989680 ;  /* 0x009896800000895d */ /* 0x002fea0003900000 */
[----:B------:R-:W1:Y:S02]  /*bd00*/  @!P0 SYNCS.PHASECHK.TRANS64 P0, [R9+URZ], R4 ;  /* 0x00000004090085a7 */ /* 0x000e64000800007f */
[----:B-1----:R-:W-:Y:S05]  /*bd10*/  @!P0 BRA `(.L_x_308) ;  /* 0xfffffffc00f08947 */ /* 0x002fea000383ffff */
[----:B------:R-:W-:Y:S05]  /*bd20*/  BRA `(.L_x_321) ;  /* 0xfffffff800f47947 */ /* 0x000fea000383ffff */
.L_x_309:
[----:B-1----:R1:W2:Y:S02]  /*bd30*/  SYNCS.PHASECHK.TRANS64.TRYWAIT P0, [R6+URZ], R5 ;  /* 0x00000005060075a7 */ /* 0x0022a4000800017f */
[----:B--2---:R-:W-:Y:S05]  /*bd40*/  @!P0 NANOSLEEP.SYNCS 0x989680 ;  /* 0x009896800000895d */ /* 0x004fea0003900000 */
[----:B------:R-:W2:Y:S02]  /*bd50*/  @!P0 SYNCS.PHASECHK.TRANS64 P0, [R6+URZ], R5 ;  /* 0x00000005060085a7 */ /* 0x000ea4000800007f */
[----:B--2---:R-:W-:Y:S05]  /*bd60*/  @!P0 BRA `(.L_x_309) ;  /* 0xfffffffc00f08947 */ /* 0x004fea000383ffff */
[----:B------:R-:W-:Y:S05]  /*bd70*/  BRA `(.L_x_322) ;  /* 0xfffffff800fc7947 */ /* 0x000fea000383ffff */
.L_x_323:
[----:B------:R-:W-:-:S00]  /*bd80*/  BRA `(.L_x_323) ;  /* 0xfffffffc00fc7947 */ /* 0x000fc0000383ffff */
[----:B------:R-:W-:-:S00]  /*bd90*/  NOP ;  /* 0x0000000000007918 */ /* 0x000fc00000000000 */
        /* <DEDUP_REMOVED lines=14> */
.L_x_324:


//--------------------- .nv.global.init           --------------------------
	.section	.nv.global.init,"aw",@progbits
.nv.global.init:
	.type		$str$22,@object
	.size		$str$22,($str$23 - $str$22)
$str$22:
        /*0000*/ 	.byte	0x6b, 0x5f, 0x74, 0x69, 0x6c, 0x65, 0x5f, 0x63, 0x6f, 0x75, 0x6e, 0x74, 0x20, 0x3e, 0x3d, 0x20
        /*0010*/ 	.byte	0x31, 0x00
	.type		$str$23,@object
	.size		$str$23,(__unnamed_1 - $str$23)
$str$23:
        /*0012*/ 	.byte	0x2f, 0x74, 0x6d, 0x70, 0x2f, 0x63, 0x75, 0x74, 0x6c, 0x61, 0x73, 0x73, 0x5f, 0x73, 0x77, 0x65
        /*0022*/ 	.byte	0x65, 0x70, 0x5f, 0x73, 0x72, 0x63, 0x2f, 0x69, 0x6e, 0x63, 0x6c, 0x75, 0x64, 0x65, 0x2f, 0x63
        /*0032*/ 	.byte	0x75, 0x74, 0x6c, 0x61, 0x73, 0x73, 0x2f, 0x67, 0x65, 0x6d, 0x6d, 0x2f, 0x63, 0x6f, 0x6c, 0x6c
        /*0042*/ 	.byte	0x65, 0x63, 0x74, 0x69, 0x76, 0x65, 0x2f, 0x73, 0x6d, 0x39, 0x30, 0x5f, 0x6d, 0x6d, 0x61, 0x5f
        /*0052*/ 	.byte	0x74, 0x6d, 0x61, 0x5f, 0x67, 0x6d, 0x6d, 0x61, 0x5f, 0x73, 0x73, 0x5f, 0x77, 0x61, 0x72, 0x70
        /*0062*/ 	.byte	0x73, 0x70, 0x65, 0x63, 0x69, 0x61, 0x6c, 0x69, 0x7a, 0x65, 0x64, 0x2e, 0x68, 0x70, 0x70, 0x00
	.type		__unnamed_1,@object
	.size		__unnamed_1,(.L_0 - __unnamed_1)
__unnamed_1:
        /*0072*/ 	.byte	0x76, 0x6f, 0x69, 0x64, 0x20, 0x63, 0x75, 0x74, 0x6c, 0x61, 0x73, 0x73, 0x3a, 0x3a, 0x67, 0x65
        /* <DEDUP_REMOVED lines=180> */
        /*0bc2*/ 	.byte	0x79, 0x5d, 0x00
.L_0:


//--------------------- .nv.shared._ZN7cutlass13device_kernelINS_4gemm6kernel13GemmUniversalIN4cute5tupleIJiiiiEEENS1_10collective13CollectiveMmaINS1_34MainloopSm90TmaGmmaWarpSpecializedILi4ENS5_IJNS4_1CILi1EEESB_SB_EEENS1_32KernelTmaWarpSpecializedPingpongEEENS5_IJNSA_ILi64EEENSA_ILi256EEENSA_ILi128EEEEEENS_10bfloat16_tENS5_IJlSB_lEEESJ_SK_NS4_8TiledMMAINS4_8MMA_AtomIJNS4_4SM904GMMA28MMA_64x256x16_F32BF16BF16_SSILNSO_5MajorE0ELSQ_0ELNSO_7ScaleInE1ELSR_1EEEEEENS4_6LayoutISC_NS5_IJNSA_ILi0EEESV_SV_EEEEENS5_IJNS4_10UnderscoreESY_SY_EEEEENS4_13SM90_TMA_LOADENS4_14ComposedLayoutINS4_7SwizzleILi3ELi4ELi3EEENS4_18smem_ptr_flag_bitsILi16EEENSU_INS5_IJNSA_ILi8EEESF_EEENS5_IJSF_SB_EEEEEEEvNS4_8identityES11_S1B_vS1C_EENS_8epilogue10collective6detail29Sm90TmaWarpSpecializedAdapterINS1F_15DefaultEpilogueISJ_SK_SK_NS1E_6thread17LinearCombinationISJ_Li1EffLNS1J_9ScaleType4KindE0ELNS_15FloatRoundStyleE2ESJ_EENS1_15EpilogueDefaultEEEEEvvEEEEvNT_6ParamsE --------------------------
	.section	.nv.shared._ZN7cutlass13device_kernelINS_4gemm6kernel13GemmUniversalIN4cute5tupleIJiiiiEEENS1_10collective13CollectiveMmaINS1_34MainloopSm90TmaGmmaWarpSpecializedILi4ENS5_IJNS4_1CILi1EEESB_SB_EEENS1_32KernelTmaWarpSpecializedPingpongEEENS5_IJNSA_ILi64EEENSA_ILi256EEENSA_ILi128EEEEEENS_10bfloat16_tENS5_IJlSB_lEEESJ_SK_NS4_8TiledMMAINS4_8MMA_AtomIJNS4_4SM904GMMA28MMA_64x256x16_F32BF16BF16_SSILNSO_5MajorE0ELSQ_0ELNSO_7ScaleInE1ELSR_1EEEEEENS4_6LayoutISC_NS5_IJNSA_ILi0EEESV_SV_EEEEENS5_IJNS4_10UnderscoreESY_SY_EEEEENS4_13SM90_TMA_LOADENS4_14ComposedLayoutINS4_7SwizzleILi3ELi4ELi3EEENS4_18smem_ptr_flag_bitsILi16EEENSU_INS5_IJNSA_ILi8EEESF_EEENS5_IJSF_SB_EEEEEEEvNS4_8identityES11_S1B_vS1C_EENS_8epilogue10collective6detail29Sm90TmaWarpSpecializedAdapterINS1F_15DefaultEpilogueISJ_SK_SK_NS1E_6thread17LinearCombinationISJ_Li1EffLNS1J_9ScaleType4KindE0ELNS_15FloatRoundStyleE2ESJ_EENS1_15EpilogueDefaultEEEEEvvEEEEvNT_6ParamsE,"aw",@nobits
	.sectionflags	@""
	.align	16
	.zero		1024


//--------------------- .nv.shared.reserved.0     --------------------------
	.section	.nv.shared.reserved.0,"aw",@nobits
	.weak		__nv_reservedSMEM_offset_0_alias
	.size		__nv_reservedSMEM_offset_0_alias, 0, 0
	.other		__nv_reservedSMEM_offset_0_alias,@"STO_CUDA_RESERVED_SHARED STV_DEFAULT"
__nv_reservedSMEM_offset_0_alias:
	.zero		0


//--------------------- .nv.global                --------------------------
	.section	.nv.global,"aw",@nobits
.nv.global:
	.type		_ZN40_INTERNAL_4a1cb45f_4_k_cu_8de6a498_158644cute1_E,@object
	.size		_ZN40_INTERNAL_4a1cb45f_4_k_cu_8de6a498_158644cute1_E,(_ZN40_INTERNAL_4a1cb45f_4_k_cu_8de6a498_158644cuda3std3__45__cpo6cbeginE - _ZN40_INTERNAL_4a1cb45f_4_k_cu_8de6a498_158644cute1_E)
_ZN40_INTERNAL_4a1cb45f_4_k_cu_8de6a498_158644cute1_E:
	.zero		1
	.type		_ZN40_INTERNAL_4a1cb45f_4_k_cu_8de6a498_158644cuda3std3__45__cpo6cbeginE,@object
	.size		_ZN40_INTERNAL_4a1cb45f_4_k_cu_8de6a498_158644cuda3std3__45__cpo6cbeginE,(_ZN40_INTERNAL_4a1cb45f_4_k_cu_8de6a498_158644cuda3std3__48in_placeE - _ZN40_INTERNAL_4a1cb45f_4_k_cu_8de6a498_158644cuda3std3__45__cpo6cbeginE)
_ZN40_INTERNAL_4a1cb45f_4_k_cu_8de6a498_158644cuda3std3__45__cpo6cbeginE:
	.zero		1
	.type		_ZN40_INTERNAL_4a1cb45f_4_k_cu_8de6a498_158644cuda3std3__48in_placeE,@object
	.size		_ZN40_INTERNAL_4a1cb45f_4_k_cu_8de6a498_158644cuda3std3__48in_placeE,(_ZN40_INTERNAL_4a1cb45f_4_k_cu_8de6a498_158644cuda3std6ranges3__45__cpo9iter_moveE - _ZN40_INTERNAL_4a1cb45f_4_k_cu_8de6a498_158644cuda3std3__48in_placeE)
_ZN40_INTERNAL_4a1cb45f_4_k_cu_8de6a498_158644cuda3std3__48in_placeE:
	.zero		1
	.type		_ZN40_INTERNAL_4a1cb45f_4_k_cu_8de6a498_158644cuda3std6ranges3__45__cpo9iter_moveE,@object
	.size		_ZN40_INTERNAL_4a1cb45f_4_k_cu_8de6a498_158644cuda3std6ranges3__45__cpo9iter_moveE,(_ZN40_INTERNAL_4a1cb45f_4_k_cu_8de6a498_158644cuda3std3__45__cpo5beginE - _ZN40_INTERNAL_4a1cb45f_4_k_cu_8de6a498_158644cuda3std6ranges3__45__cpo9iter_moveE)
_ZN40_INTERNAL_4a1cb45f_4_k_cu_8de6a498_158644cuda3std6ranges3__45__cpo9iter_moveE:
	.zero		1
	.type		_ZN40_INTERNAL_4a1cb45f_4_k_cu_8de6a498_158644cuda3std3__45__cpo5beginE,@object
	.size		_ZN40_INTERNAL_4a1cb45f_4_k_cu_8de6a498_158644cuda3std3__45__cpo5beginE,(_ZN40_INTERNAL_4a1cb45f_4_k_cu_8de6a498_158644cuda3std3__442_GLOBAL__N__4a1cb45f_4_k_cu_8de6a498_158646ignoreE - _ZN40_INTERNAL_4a1cb45f_4_k_cu_8de6a498_158644cuda3std3__45__cpo5beginE)
_ZN40_INTERNAL_4a1cb45f_4_k_cu_8de6a498_158644cuda3std3__45__cpo5beginE:
	.zero		1
	.type		_ZN40_INTERNAL_4a1cb45f_4_k_cu_8de6a498_158644cuda3std3__442_GLOBAL__N__4a1cb45f_4_k_cu_8de6a498_158646ignoreE,@object
	.size		_ZN40_INTERNAL_4a1cb45f_4_k_cu_8de6a498_158644cuda3std3__442_GLOBAL__N__4a1cb45f_4_k_cu_8de6a498_158646ignoreE,(_ZN40_INTERNAL_4a1cb45f_4_k_cu_8de6a498_158644cute7productE - _ZN40_INTERNAL_4a1cb45f_4_k_cu_8de6a498_158644cuda3std3__442_GLOBAL__N__4a1cb45f_4_k_cu_8de6a498_158646ignoreE)
_ZN40_INTERNAL_4a1cb45f_4_k_cu_8de6a498_158644cuda3std3__442_GLOBAL__N__4a1cb45f_4_k_cu_8de6a498_158646ignoreE:
	.zero		1
	.type		_ZN40_INTERNAL_4a1cb45f_4_k_cu_8de6a498_158644cute7productE,@object
	.size		_ZN40_INTERNAL_4a1cb45f_4_k_cu_8de6a498_158644cute7productE,(_ZN40_INTERNAL_4a1cb45f_4_k_cu_8de6a498_158644cuda3std3__45__cpo3endE - _ZN40_INTERNAL_4a1cb45f_4_k_cu_8de6a498_158644cute7productE)
_ZN40_INTERNAL_4a1cb45f_4_k_cu_8de6a498_158644cute7productE:
	.zero		1
	.type		_ZN40_INTERNAL_4a1cb45f_4_k_cu_8de6a498_158644cuda3std3__45__cpo3endE,@object
	.size		_ZN40_INTERNAL_4a1cb45f_4_k_cu_8de6a498_158644cuda3std3__45__cpo3endE,(_ZN40_INTERNAL_4a1cb45f_4_k_cu_8de6a498_158644cuda3std3__419piecewise_constructE - _ZN40_INTERNAL_4a1cb45f_4_k_cu_8de6a498_158644cuda3std3__45__cpo3endE)
_ZN40_INTERNAL_4a1cb45f_4_k_cu_8de6a498_158644cuda3std3__45__cpo3endE:
	.zero		1
	.type		_ZN40_INTERNAL_4a1cb45f_4_k_cu_8de6a498_158644cuda3std3__419piecewise_constructE,@object
	.size		_ZN40_INTERNAL_4a1cb45f_4_k_cu_8de6a498_158644cuda3std3__419piecewise_constructE,(_ZN40_INTERNAL_4a1cb45f_4_k_cu_8de6a498_158644cuda3std3__45__cpo4cendE - _ZN40_INTERNAL_4a1cb45f_4_k_cu_8de6a498_158644cuda3std3__419piecewise_constructE)
_ZN40_INTERNAL_4a1cb45f_4_k_cu_8de6a498_158644cuda3std3__419piecewise_constructE:
	.zero		1
	.type		_ZN40_INTERNAL_4a1cb45f_4_k_cu_8de6a498_158644cuda3std3__45__cpo4cendE,@object
	.size		_ZN40_INTERNAL_4a1cb45f_4_k_cu_8de6a498_158644cuda3std3__45__cpo4cendE,(_ZN40_INTERNAL_4a1cb45f_4_k_cu_8de6a498_158644cuda3std6ranges3__45__cpo4swapE - _ZN40_INTERNAL_4a1cb45f_4_k_cu_8de6a498_158644cuda3std3__45__cpo4cendE)
_ZN40_INTERNAL_4a1cb45f_4_k_cu_8de6a498_158644cuda3std3__45__cpo4cendE:
	.zero		1
	.type		_ZN40_INTERNAL_4a1cb45f_4_k_cu_8de6a498_158644cuda3std6ranges3__45__cpo4swapE,@object
	.size		_ZN40_INTERNAL_4a1cb45f_4_k_cu_8de6a498_158644cuda3std6ranges3__45__cpo4swapE,(.L_8 - _ZN40_INTERNAL_4a1cb45f_4_k_cu_8de6a498_158644cuda3std6ranges3__45__cpo4swapE)
_ZN40_INTERNAL_4a1cb45f_4_k_cu_8de6a498_158644cuda3std6ranges3__45__cpo4swapE:
	.zero		1
.L_8:


//--------------------- .nv.constant0._ZN7cutlass13device_kernelINS_4gemm6kernel13GemmUniversalIN4cute5tupleIJiiiiEEENS1_10collective13CollectiveMmaINS1_34MainloopSm90TmaGmmaWarpSpecializedILi4ENS5_IJNS4_1CILi1EEESB_SB_EEENS1_32KernelTmaWarpSpecializedPingpongEEENS5_IJNSA_ILi64EEENSA_ILi256EEENSA_ILi128EEEEEENS_10bfloat16_tENS5_IJlSB_lEEESJ_SK_NS4_8TiledMMAINS4_8MMA_AtomIJNS4_4SM904GMMA28MMA_64x256x16_F32BF16BF16_SSILNSO_5MajorE0ELSQ_0ELNSO_7ScaleInE1ELSR_1EEEEEENS4_6LayoutISC_NS5_IJNSA_ILi0EEESV_SV_EEEEENS5_IJNS4_10UnderscoreESY_SY_EEEEENS4_13SM90_TMA_LOADENS4_14ComposedLayoutINS4_7SwizzleILi3ELi4ELi3EEENS4_18smem_ptr_flag_bitsILi16EEENSU_INS5_IJNSA_ILi8EEESF_EEENS5_IJSF_SB_EEEEEEEvNS4_8identityES11_S1B_vS1C_EENS_8epilogue10collective6detail29Sm90TmaWarpSpecializedAdapterINS1F_15DefaultEpilogueISJ_SK_SK_NS1E_6thread17LinearCombinationISJ_Li1EffLNS1J_9ScaleType4KindE0ELNS_15FloatRoundStyleE2ESJ_EENS1_15EpilogueDefaultEEEEEvvEEEEvNT_6ParamsE --------------------------
	.section	.nv.constant0._ZN7cutlass13device_kernelINS_4gemm6kernel13GemmUniversalIN4cute5tupleIJiiiiEEENS1_10collective13CollectiveMmaINS1_34MainloopSm90TmaGmmaWarpSpecializedILi4ENS5_IJNS4_1CILi1EEESB_SB_EEENS1_32KernelTmaWarpSpecializedPingpongEEENS5_IJNSA_ILi64EEENSA_ILi256EEENSA_ILi128EEEEEENS_10bfloat16_tENS5_IJlSB_lEEESJ_SK_NS4_8TiledMMAINS4_8MMA_AtomIJNS4_4SM904GMMA28MMA_64x256x16_F32BF16BF16_SSILNSO_5MajorE0ELSQ_0ELNSO_7ScaleInE1ELSR_1EEEEEENS4_6LayoutISC_NS5_IJNSA_ILi0EEESV_SV_EEEEENS5_IJNS4_10UnderscoreESY_SY_EEEEENS4_13SM90_TMA_LOADENS4_14ComposedLayoutINS4_7SwizzleILi3ELi4ELi3EEENS4_18smem_ptr_flag_bitsILi16EEENSU_INS5_IJNSA_ILi8EEESF_EEENS5_IJSF_SB_EEEEEEEvNS4_8identityES11_S1B_vS1C_EENS_8epilogue10collective6detail29Sm90TmaWarpSpecializedAdapterINS1F_15DefaultEpilogueISJ_SK_SK_NS1E_6thread17LinearCombinationISJ_Li1EffLNS1J_9ScaleType4KindE0ELNS_15FloatRoundStyleE2ESJ_EENS1_15EpilogueDefaultEEEEEvvEEEEvNT_6ParamsE,"a",@progbits
	.sectionflags	@""
	.align	4
.nv.constant0._ZN7cutlass13device_kernelINS_4gemm6kernel13GemmUniversalIN4cute5tupleIJiiiiEEENS1_10collective13CollectiveMmaINS1_34MainloopSm90TmaGmmaWarpSpecializedILi4ENS5_IJNS4_1CILi1EEESB_SB_EEENS1_32KernelTmaWarpSpecializedPingpongEEENS5_IJNSA_ILi64EEENSA_ILi256EEENSA_ILi128EEEEEENS_10bfloat16_tENS5_IJlSB_lEEESJ_SK_NS4_8TiledMMAINS4_8MMA_AtomIJNS4_4SM904GMMA28MMA_64x256x16_F32BF16BF16_SSILNSO_5MajorE0ELSQ_0ELNSO_7ScaleInE1ELSR_1EEEEEENS4_6LayoutISC_NS5_IJNSA_ILi0EEESV_SV_EEEEENS5_IJNS4_10UnderscoreESY_SY_EEEEENS4_13SM90_TMA_LOADENS4_14ComposedLayoutINS4_7SwizzleILi3ELi4ELi3EEENS4_18smem_ptr_flag_bitsILi16EEENSU_INS5_IJNSA_ILi8EEESF_EEENS5_IJSF_SB_EEEEEEEvNS4_8identityES11_S1B_vS1C_EENS_8epilogue10collective6detail29Sm90TmaWarpSpecializedAdapterINS1F_15DefaultEpilogueISJ_SK_SK_NS1E_6thread17LinearCombinationISJ_Li1EffLNS1J_9ScaleType4KindE0ELNS_15FloatRoundStyleE2ESJ_EENS1_15EpilogueDefaultEEEEEvvEEEEvNT_6ParamsE:
	.zero		1664


//--------------------- SYMBOLS --------------------------

	.type		.nv.reservedSmem.offset0,@object
	.size		.nv.reservedSmem.offset0,0x4
	.type		__assertfail,@function
